	.target	sm_90a

	.elftype	@"ET_EXEC"


//--------------------- .note.nv.tkinfo           --------------------------
	.section	.note.nv.tkinfo,"",@"SHT_NOTE"
	.sectionflags	@"SHF_NOTE_NV_TKINFO"
	.tkinfo
        /*0018*/ 	.word	0x00000002
        /*0030*/ 	.string	""
        /*0030*/ 	.string	"ptxas"
        /*0030*/ 	.string	"Cuda compilation tools, release 13.0, V13.0.88"
        /*0030*/ 	.string	"Build cuda_13.0.r13.0/compiler.36424714_0"
        /*0030*/ 	.string	"-arch sm_90a -m 64 "



//--------------------- .note.nv.cuinfo           --------------------------
	.section	.note.nv.cuinfo,"",@"SHT_NOTE"
	.sectionflags	@"SHF_NOTE_NV_CUINFO"
        /*0018*/ 	.short	0x0002
        /*001a*/ 	.short	0x005a
        /*001c*/ 	.short	0x0082
	.zero		2


//--------------------- .nv.info                  --------------------------
	.section	.nv.info,"",@"SHT_CUDA_INFO"
	.align	4


	//----- nvinfo : EIATTR_REGCOUNT
	.align		4
        /*0000*/ 	.byte	0x04, 0x2f
        /*0002*/ 	.short	(.L_15 - .L_14)
	.align		4
.L_14:
        /*0004*/ 	.word	index@(_ZN7cutlass13device_kernelINS_4gemm6kernel13GemmUniversalIN4cute5tupleIJiiiiEEENS1_10collective13CollectiveMmaINS1_34MainloopSm90TmaGmmaWarpSpecializedILi5ENS5_IJNS4_1CILi1EEESB_SB_EEENS1_35KernelTmaWarpSpecializedCooperativeEEENS5_IJNSA_ILi128EEENSA_ILi512EEENSA_ILi32EEEEEENS_6half_tENS5_IJlSB_lEEESJ_SK_NS4_8TiledMMAINS4_8MMA_AtomIJNS4_4SM904GMMA26MMA_64x256x16_F32F16F16_SSILNSO_5MajorE0ELSQ_0ELNSO_7ScaleInE1ELSR_1EEEEEENS4_6LayoutINS5_IJNSA_ILi2EEESB_SB_EEENS5_IJSB_NSA_ILi0EEESX_EEEEENS5_IJNS4_10UnderscoreES10_S10_EEEEENS4_13SM90_TMA_LOADENS4_14ComposedLayoutINS4_7SwizzleILi2ELi4ELi3EEENS4_18smem_ptr_flag_bitsILi16EEENSU_INS5_IJNSA_ILi8EEESH_EEENS5_IJSH_SB_EEEEEEEvNS4_8identityES13_S1D_vS1E_EENS_8epilogue10collective6detail29Sm90TmaWarpSpecializedAdapterINS1H_15DefaultEpilogueISJ_SK_SK_NS1G_6thread17LinearCombinationISJ_Li1EffLNS1L_9ScaleType4KindE0ELNS_15FloatRoundStyleE2ESJ_EENS1_15EpilogueDefaultEEEEEvvEEEEvNT_6ParamsE)
        /*0008*/ 	.word	0x000000a8


	//----- nvinfo : EIATTR_FRAME_SIZE
	.align		4
.L_15:
        /*000c*/ 	.byte	0x04, 0x11
        /*000e*/ 	.short	(.L_17 - .L_16)
	.align		4
.L_16:
        /*0010*/ 	.word	index@(_ZN7cutlass13device_kernelINS_4gemm6kernel13GemmUniversalIN4cute5tupleIJiiiiEEENS1_10collective13CollectiveMmaINS1_34MainloopSm90TmaGmmaWarpSpecializedILi5ENS5_IJNS4_1CILi1EEESB_SB_EEENS1_35KernelTmaWarpSpecializedCooperativeEEENS5_IJNSA_ILi128EEENSA_ILi512EEENSA_ILi32EEEEEENS_6half_tENS5_IJlSB_lEEESJ_SK_NS4_8TiledMMAINS4_8MMA_AtomIJNS4_4SM904GMMA26MMA_64x256x16_F32F16F16_SSILNSO_5MajorE0ELSQ_0ELNSO_7ScaleInE1ELSR_1EEEEEENS4_6LayoutINS5_IJNSA_ILi2EEESB_SB_EEENS5_IJSB_NSA_ILi0EEESX_EEEEENS5_IJNS4_10UnderscoreES10_S10_EEEEENS4_13SM90_TMA_LOADENS4_14ComposedLayoutINS4_7SwizzleILi2ELi4ELi3EEENS4_18smem_ptr_flag_bitsILi16EEENSU_INS5_IJNSA_ILi8EEESH_EEENS5_IJSH_SB_EEEEEEEvNS4_8identityES13_S1D_vS1E_EENS_8epilogue10collective6detail29Sm90TmaWarpSpecializedAdapterINS1H_15DefaultEpilogueISJ_SK_SK_NS1G_6thread17LinearCombinationISJ_Li1EffLNS1L_9ScaleType4KindE0ELNS_15FloatRoundStyleE2ESJ_EENS1_15EpilogueDefaultEEEEEvvEEEEvNT_6ParamsE)
        /*0014*/ 	.word	0x000004c8


	//----- nvinfo : EIATTR_MIN_STACK_SIZE
	.align		4
.L_17:
        /*0018*/ 	.byte	0x04, 0x12
        /*001a*/ 	.short	(.L_19 - .L_18)
	.align		4
.L_18:
        /*001c*/ 	.word	index@(_ZN7cutlass13device_kernelINS_4gemm6kernel13GemmUniversalIN4cute5tupleIJiiiiEEENS1_10collective13CollectiveMmaINS1_34MainloopSm90TmaGmmaWarpSpecializedILi5ENS5_IJNS4_1CILi1EEESB_SB_EEENS1_35KernelTmaWarpSpecializedCooperativeEEENS5_IJNSA_ILi128EEENSA_ILi512EEENSA_ILi32EEEEEENS_6half_tENS5_IJlSB_lEEESJ_SK_NS4_8TiledMMAINS4_8MMA_AtomIJNS4_4SM904GMMA26MMA_64x256x16_F32F16F16_SSILNSO_5MajorE0ELSQ_0ELNSO_7ScaleInE1ELSR_1EEEEEENS4_6LayoutINS5_IJNSA_ILi2EEESB_SB_EEENS5_IJSB_NSA_ILi0EEESX_EEEEENS5_IJNS4_10UnderscoreES10_S10_EEEEENS4_13SM90_TMA_LOADENS4_14ComposedLayoutINS4_7SwizzleILi2ELi4ELi3EEENS4_18smem_ptr_flag_bitsILi16EEENSU_INS5_IJNSA_ILi8EEESH_EEENS5_IJSH_SB_EEEEEEEvNS4_8identityES13_S1D_vS1E_EENS_8epilogue10collective6detail29Sm90TmaWarpSpecializedAdapterINS1H_15DefaultEpilogueISJ_SK_SK_NS1G_6thread17LinearCombinationISJ_Li1EffLNS1L_9ScaleType4KindE0ELNS_15FloatRoundStyleE2ESJ_EENS1_15EpilogueDefaultEEEEEvvEEEEvNT_6ParamsE)
        /*0020*/ 	.word	0x000004c8
.L_19:


//--------------------- .nv.compat                --------------------------
	.section	.nv.compat,"",@"SHT_CUDA_COMPAT_INFO"
	.align	4
        /*0000*/ 	.byte	0x02, 0x09, 0x01, 0x00, 0x02, 0x02, 0x04, 0x00, 0x02, 0x05, 0x05, 0x00, 0x03, 0x07, 0x01, 0x01
        /*0010*/ 	.byte	0x02, 0x03, 0x01, 0x00, 0x02, 0x06, 0x01, 0x00, 0x04, 0x0b, 0x08, 0x00, 0x00, 0x00, 0x00, 0x00
        /*0020*/ 	.byte	0x00, 0x00, 0x00, 0x00


//--------------------- .nv.info._ZN7cutlass13device_kernelINS_4gemm6kernel13GemmUniversalIN4cute5tupleIJiiiiEEENS1_10collective13CollectiveMmaINS1_34MainloopSm90TmaGmmaWarpSpecializedILi5ENS5_IJNS4_1CILi1EEESB_SB_EEENS1_35KernelTmaWarpSpecializedCooperativeEEENS5_IJNSA_ILi128EEENSA_ILi512EEENSA_ILi32EEEEEENS_6half_tENS5_IJlSB_lEEESJ_SK_NS4_8TiledMMAINS4_8MMA_AtomIJNS4_4SM904GMMA26MMA_64x256x16_F32F16F16_SSILNSO_5MajorE0ELSQ_0ELNSO_7ScaleInE1ELSR_1EEEEEENS4_6LayoutINS5_IJNSA_ILi2EEESB_SB_EEENS5_IJSB_NSA_ILi0EEESX_EEEEENS5_IJNS4_10UnderscoreES10_S10_EEEEENS4_13SM90_TMA_LOADENS4_14ComposedLayoutINS4_7SwizzleILi2ELi4ELi3EEENS4_18smem_ptr_flag_bitsILi16EEENSU_INS5_IJNSA_ILi8EEESH_EEENS5_IJSH_SB_EEEEEEEvNS4_8identityES13_S1D_vS1E_EENS_8epilogue10collective6detail29Sm90TmaWarpSpecializedAdapterINS1H_15DefaultEpilogueISJ_SK_SK_NS1G_6thread17LinearCombinationISJ_Li1EffLNS1L_9ScaleType4KindE0ELNS_15FloatRoundStyleE2ESJ_EENS1_15EpilogueDefaultEEEEEvvEEEEvNT_6ParamsE --------------------------
	.section	.nv.info._ZN7cutlass13device_kernelINS_4gemm6kernel13GemmUniversalIN4cute5tupleIJiiiiEEENS1_10collective13CollectiveMmaINS1_34MainloopSm90TmaGmmaWarpSpecializedILi5ENS5_IJNS4_1CILi1EEESB_SB_EEENS1_35KernelTmaWarpSpecializedCooperativeEEENS5_IJNSA_ILi128EEENSA_ILi512EEENSA_ILi32EEEEEENS_6half_tENS5_IJlSB_lEEESJ_SK_NS4_8TiledMMAINS4_8MMA_AtomIJNS4_4SM904GMMA26MMA_64x256x16_F32F16F16_SSILNSO_5MajorE0ELSQ_0ELNSO_7ScaleInE1ELSR_1EEEEEENS4_6LayoutINS5_IJNSA_ILi2EEESB_SB_EEENS5_IJSB_NSA_ILi0EEESX_EEEEENS5_IJNS4_10UnderscoreES10_S10_EEEEENS4_13SM90_TMA_LOADENS4_14ComposedLayoutINS4_7SwizzleILi2ELi4ELi3EEENS4_18smem_ptr_flag_bitsILi16EEENSU_INS5_IJNSA_ILi8EEESH_EEENS5_IJSH_SB_EEEEEEEvNS4_8identityES13_S1D_vS1E_EENS_8epilogue10collective6detail29Sm90TmaWarpSpecializedAdapterINS1H_15DefaultEpilogueISJ_SK_SK_NS1G_6thread17LinearCombinationISJ_Li1EffLNS1L_9ScaleType4KindE0ELNS_15FloatRoundStyleE2ESJ_EENS1_15EpilogueDefaultEEEEEvvEEEEvNT_6ParamsE,"",@"SHT_CUDA_INFO"
	.sectionflags	@""
	.align	4


	//----- nvinfo : EIATTR_CUDA_API_VERSION
	.align		4
        /*0000*/ 	.byte	0x04, 0x37
        /*0002*/ 	.short	(.L_21 - .L_20)
.L_20:
        /*0004*/ 	.word	0x00000082


	//----- nvinfo : EIATTR_KPARAM_INFO
	.align		4
.L_21:
        /*0008*/ 	.byte	0x04, 0x17
        /*000a*/ 	.short	(.L_23 - .L_22)
.L_22:
        /*000c*/ 	.word	0x00000000
        /*0010*/ 	.short	0x0000
        /*0012*/ 	.short	0x0070
        /*0014*/ 	.byte	0x00, 0xf0, 0x01, 0x10


	//----- nvinfo : EIATTR_SPARSE_MMA_MASK
	.align		4
.L_23:
        /*0018*/ 	.byte	0x03, 0x50
        /*001a*/ 	.short	0x0000


	//----- nvinfo : EIATTR_MAXREG_COUNT
	.align		4
        /*001c*/ 	.byte	0x03, 0x1b
        /*001e*/ 	.short	0x00a8


	//----- nvinfo : EIATTR_NUM_BARRIERS
	.align		4
        /*0020*/ 	.byte	0x02, 0x4c
        /*0022*/ 	.byte	0x01
	.zero		1


	//----- nvinfo : EIATTR_EXTERNS
	.align		4
        /*0024*/ 	.byte	0x04, 0x0f
        /*0026*/ 	.short	(.L_25 - .L_24)


	//   ....[0]....
	.align		4
.L_24:
        /*0028*/ 	.word	index@(__assertfail)


	//----- nvinfo : EIATTR_ANNOTATIONS
	.align		4
.L_25:
        /*002c*/ 	.byte	0x04, 0x55
        /*002e*/ 	.short	(.L_27 - .L_26)


	//   ....[0]....
.L_26:
        /*0030*/ 	.word	0x00000001
        /*0034*/ 	.byte	0xc0, 0x05, 0x00, 0x00, 0x01, 0x00, 0x00, 0x00, 0xd0, 0x05, 0x00, 0x00, 0x01, 0x00, 0x00, 0x00
        /* <DEDUP_REMOVED lines=393> */
        /*18d4*/ 	.byte	0x80, 0x67, 0x01, 0x00


	//----- nvinfo : EIATTR_MERCURY_ISA_VERSION
	.align		4
.L_27:
        /*18d8*/ 	.byte	0x03, 0x5f
        /*18da*/ 	.short	0x0101


	//----- nvinfo : EIATTR_INT_WARP_WIDE_INSTR_OFFSETS
	.align		4
        /*18dc*/ 	.byte	0x04, 0x31
        /*18de*/ 	.short	(.L_29 - .L_28)


	//   ....[0]....
.L_28:
        /*18e0*/ 	.word	0x000003f0


	//   ....[1]....
        /*18e4*/ 	.word	0x00000400


	//   ....[2]....
        /*18e8*/ 	.word	0x00000500


	//----- nvinfo : EIATTR_COOP_GROUP_MASK_REGIDS
	.align		4
.L_29:
        /*18ec*/ 	.byte	0x04, 0x29
        /*18ee*/ 	.short	(.L_31 - .L_30)


	//   ....[0]....
.L_30:
        /*18f0*/ 	.word	0xffffffff


	//   ....[1]....
        /*18f4*/ 	.word	0xffffffff


	//   ....[2]....
        /*18f8*/ 	.word	0xffffffff


	//   ....[3]....
        /*18fc*/ 	.word	0xffffffff


	//   ....[4]....
        /*1900*/ 	.word	0xffffffff


	//----- nvinfo : EIATTR_COOP_GROUP_INSTR_OFFSETS
	.align		4
.L_31:
        /*1904*/ 	.byte	0x04, 0x28
        /*1906*/ 	.short	(.L_33 - .L_32)


	//   ....[0]....
.L_32:
        /*1908*/ 	.word	0x00000070


	//   ....[1]....
        /*190c*/ 	.word	0x00000080


	//   ....[2]....
        /*1910*/ 	.word	0x00000140


	//   ....[3]....
        /*1914*/ 	.word	0x000002f0


	//   ....[4]....
        /*1918*/ 	.word	0x00001000


	//----- nvinfo : EIATTR_REG_RECONFIG
	.align		4
.L_33:
        /*191c*/ 	.byte	0x01, 0x54
	.zero		2


	//----- nvinfo : EIATTR_SYSCALL_OFFSETS
	.align		4
        /*1920*/ 	.byte	0x04, 0x46
        /*1922*/ 	.short	(.L_35 - .L_34)


	//   ....[0]....
.L_34:
        /*1924*/ 	.word	0x000011b0


	//----- nvinfo : EIATTR_MBARRIER_INSTR_OFFSETS
	.align		4
.L_35:
        /*1928*/ 	.byte	0x04, 0x39
        /*192a*/ 	.short	(.L_37 - .L_36)


	//   ....[0]....
.L_36:
        /*192c*/ 	.word	0x00000240
        /*1930*/ 	.word	0x000000ff
        /*1934*/ 	.word	0x00000000
        /*1938*/ 	.short	0x0100
        /*193a*/ 	.byte	0x08
	.zero		1


	//   ....[1]....
        /*193c*/ 	.word	0x00000250
        /*1940*/ 	.word	0x000000ff
        /*1944*/ 	.word	0x00000028
        /*1948*/ 	.short	0x0100
        /*194a*/ 	.byte	0x08
	.zero		1


	//   ....[2]....
        /*194c*/ 	.word	0x00000260
        /*1950*/ 	.word	0x000000ff
        /*1954*/ 	.word	0x00000008
        /*1958*/ 	.short	0x0100
        /*195a*/ 	.byte	0x08
	.zero		1


	//   ....[3]....
        /*195c*/ 	.word	0x00000270
        /*1960*/ 	.word	0x000000ff
        /*1964*/ 	.word	0x00000030
        /*1968*/ 	.short	0x0100
        /*196a*/ 	.byte	0x08
	.zero		1


	//   ....[4]....
        /*196c*/ 	.word	0x00000280
        /*1970*/ 	.word	0x000000ff
        /*1974*/ 	.word	0x00000010
        /*1978*/ 	.short	0x0100
        /*197a*/ 	.byte	0x08
	.zero		1


	//   ....[5]....
        /*197c*/ 	.word	0x00000290
        /*1980*/ 	.word	0x000000ff
        /*1984*/ 	.word	0x00000038
        /*1988*/ 	.short	0x0100
        /*198a*/ 	.byte	0x08
	.zero		1


	//   ....[6]....
        /*198c*/ 	.word	0x000002a0
        /*1990*/ 	.word	0x000000ff
        /*1994*/ 	.word	0x00000018
        /*1998*/ 	.short	0x0100
        /*199a*/ 	.byte	0x08
	.zero		1


	//   ....[7]....
        /*199c*/ 	.word	0x000002b0
        /*19a0*/ 	.word	0x000000ff
        /*19a4*/ 	.word	0x00000040
        /*19a8*/ 	.short	0x0100
        /*19aa*/ 	.byte	0x08
	.zero		1


	//   ....[8]....
        /*19ac*/ 	.word	0x000002c0
        /*19b0*/ 	.word	0x000000ff
        /*19b4*/ 	.word	0x00000020
        /*19b8*/ 	.short	0x0100
        /*19ba*/ 	.byte	0x08
	.zero		1


	//   ....[9]....
        /*19bc*/ 	.word	0x000002d0
        /*19c0*/ 	.word	0x000000ff
        /*19c4*/ 	.word	0x00000048
        /*19c8*/ 	.short	0x0100
        /*19ca*/ 	.byte	0x08
	.zero		1


	//   ....[10]....
        /*19cc*/ 	.word	0x00000560
        /*19d0*/ 	.word	0x000000ff
        /*19d4*/ 	.word	0x00000060
        /*19d8*/ 	.short	0x0100
        /*19da*/ 	.byte	0x06
	.zero		1


	//   ....[11]....
        /*19dc*/ 	.word	0x000005e0
        /*19e0*/ 	.word	0x000000ff
        /*19e4*/ 	.word	0x00000068
        /*19e8*/ 	.short	0x0100
        /*19ea*/ 	.byte	0x06
	.zero		1


	//   ....[12]....
        /*19ec*/ 	.word	0x00001240
        /*19f0*/ 	.word	0x00000003
        /*19f4*/ 	.word	0x00000000
        /*19f8*/ 	.short	0x010a
        /*19fa*/ 	.byte	0x3f
	.zero		1


	//   ....[13]....
        /*19fc*/ 	.word	0x00001280
        /*1a00*/ 	.word	0x00000003
        /*1a04*/ 	.word	0x00000000
        /*1a08*/ 	.short	0x010a
        /*1a0a*/ 	.byte	0x3f
	.zero		1


	//   ....[14]....
        /*1a0c*/ 	.word	0x000027d0
        /*1a10*/ 	.word	0x000000ff
        /*1a14*/ 	.word	0x00000000
        /*1a18*/ 	.short	0x010a
        /*1a1a*/ 	.byte	0x08
	.zero		1


	//   ....[15]....
        /*1a1c*/ 	.word	0x00002810
        /*1a20*/ 	.word	0x000000ff
        /*1a24*/ 	.word	0x00000000
        /*1a28*/ 	.short	0x010a
        /*1a2a*/ 	.byte	0x08
	.zero		1


	//   ....[16]....
        /*1a2c*/ 	.word	0x00004800
        /*1a30*/ 	.word	0x000000ff
        /*1a34*/ 	.word	0x00000000
        /*1a38*/ 	.short	0x0101
        /*1a3a*/ 	.byte	0x08
	.zero		1


	//   ....[17]....
        /*1a3c*/ 	.word	0x00004a00
        /*1a40*/ 	.word	0x000000ff
        /*1a44*/ 	.word	0x00000000
        /*1a48*/ 	.short	0x0101
        /*1a4a*/ 	.byte	0x06
	.zero		1


	//   ....[18]....
        /*1a4c*/ 	.word	0x00016320
        /*1a50*/ 	.word	0x0000000d
        /*1a54*/ 	.word	0x00000028
        /*1a58*/ 	.short	0x010a
        /*1a5a*/ 	.byte	0x3f
	.zero		1


	//   ....[19]....
        /*1a5c*/ 	.word	0x00016690
        /*1a60*/ 	.word	0x00000002
        /*1a64*/ 	.word	0x00000068
        /*1a68*/ 	.short	0x0101
        /*1a6a*/ 	.byte	0x3f
	.zero		1


	//   ....[20]....
        /*1a6c*/ 	.word	0x00016e40
        /*1a70*/ 	.word	0x00000005
        /*1a74*/ 	.word	0x00000000
        /*1a78*/ 	.short	0x010a
        /*1a7a*/ 	.byte	0x3f
	.zero		1


	//   ....[21]....
        /*1a7c*/ 	.word	0x00016ed0
        /*1a80*/ 	.word	0x00000007
        /*1a84*/ 	.word	0x00000000
        /*1a88*/ 	.short	0x010a
        /*1a8a*/ 	.byte	0x3f
	.zero		1


	//   ....[22]....
        /*1a8c*/ 	.word	0x00016f60
        /*1a90*/ 	.word	0x00000007
        /*1a94*/ 	.word	0x00000000
        /*1a98*/ 	.short	0x010a
        /*1a9a*/ 	.byte	0x3f
	.zero		1


	//   ....[23]....
        /*1a9c*/ 	.word	0x00016ff0
        /*1aa0*/ 	.word	0x00000007
        /*1aa4*/ 	.word	0x00000000
        /*1aa8*/ 	.short	0x010a
        /*1aaa*/ 	.byte	0x3f
	.zero		1


	//   ....[24]....
        /*1aac*/ 	.word	0x00017080
        /*1ab0*/ 	.word	0x00000003
        /*1ab4*/ 	.word	0x00000000
        /*1ab8*/ 	.short	0x010a
        /*1aba*/ 	.byte	0x3f
	.zero		1


	//   ....[25]....
        /*1abc*/ 	.word	0x000170e0
        /*1ac0*/ 	.word	0x00000003
        /*1ac4*/ 	.word	0x00000000
        /*1ac8*/ 	.short	0x010a
        /*1aca*/ 	.byte	0x3f
	.zero		1


	//   ....[26]....
        /*1acc*/ 	.word	0x00017140
        /*1ad0*/ 	.word	0x00000005
        /*1ad4*/ 	.word	0x00000000
        /*1ad8*/ 	.short	0x010a
        /*1ada*/ 	.byte	0x3f
	.zero		1


	//   ....[27]....
        /*1adc*/ 	.word	0x00017210
        /*1ae0*/ 	.word	0x0000000d
        /*1ae4*/ 	.word	0x00000028
        /*1ae8*/ 	.short	0x010a
        /*1aea*/ 	.byte	0x3f
	.zero		1


	//   ....[28]....
        /*1aec*/ 	.word	0x000172e0
        /*1af0*/ 	.word	0x00000005
        /*1af4*/ 	.word	0x00000000
        /*1af8*/ 	.short	0x010a
        /*1afa*/ 	.byte	0x3f
	.zero		1


	//   ....[29]....
        /*1afc*/ 	.word	0x00017330
        /*1b00*/ 	.word	0x00000007
        /*1b04*/ 	.word	0x00000000
        /*1b08*/ 	.short	0x010a
        /*1b0a*/ 	.byte	0x3f
	.zero		1


	//   ....[30]....
        /*1b0c*/ 	.word	0x00017380
        /*1b10*/ 	.word	0x00000007
        /*1b14*/ 	.word	0x00000000
        /*1b18*/ 	.short	0x010a
        /*1b1a*/ 	.byte	0x3f
	.zero		1


	//   ....[31]....
        /*1b1c*/ 	.word	0x000173d0
        /*1b20*/ 	.word	0x00000007
        /*1b24*/ 	.word	0x00000000
        /*1b28*/ 	.short	0x010a
        /*1b2a*/ 	.byte	0x3f
	.zero		1


	//----- nvinfo : EIATTR_NUM_MBARRIERS
	.align		4
.L_37:
        /*1b2c*/ 	.byte	0x03, 0x38
        /*1b2e*/ 	.short	0x000c


	//----- nvinfo : EIATTR_EXIT_INSTR_OFFSETS
	.align		4
        /*1b30*/ 	.byte	0x04, 0x1c
        /*1b32*/ 	.short	(.L_39 - .L_38)


	//   ....[0]....
.L_38:
        /*1b34*/ 	.word	0x00000630


	//   ....[1]....
        /*1b38*/ 	.word	0x00000f20


	//   ....[2]....
        /*1b3c*/ 	.word	0x00015940


	//   ....[3]....
        /*1b40*/ 	.word	0x00015fc0


	//   ....[4]....
        /*1b44*/ 	.word	0x000170d0


	//----- nvinfo : EIATTR_MAX_THREADS
	.align		4
.L_39:
        /*1b48*/ 	.byte	0x04, 0x05
        /*1b4a*/ 	.short	(.L_41 - .L_40)
.L_40:
        /*1b4c*/ 	.word	0x00000180
        /*1b50*/ 	.word	0x00000001
        /*1b54*/ 	.word	0x00000001


	//----- nvinfo : EIATTR_CRS_STACK_SIZE
	.align		4
.L_41:
        /*1b58*/ 	.byte	0x04, 0x1e
        /*1b5a*/ 	.short	(.L_43 - .L_42)
.L_42:
        /*1b5c*/ 	.word	0x00000000


	//----- nvinfo : EIATTR_CBANK_PARAM_SIZE
	.align		4
.L_43:
        /*1b60*/ 	.byte	0x03, 0x19
        /*1b62*/ 	.short	0x0470


	//----- nvinfo : EIATTR_PARAM_CBANK
	.align		4
        /*1b64*/ 	.byte	0x04, 0x0a
        /*1b66*/ 	.short	(.L_45 - .L_44)
	.align		4
.L_44:
        /*1b68*/ 	.word	index@(.nv.constant0._ZN7cutlass13device_kernelINS_4gemm6kernel13GemmUniversalIN4cute5tupleIJiiiiEEENS1_10collective13CollectiveMmaINS1_34MainloopSm90TmaGmmaWarpSpecializedILi5ENS5_IJNS4_1CILi1EEESB_SB_EEENS1_35KernelTmaWarpSpecializedCooperativeEEENS5_IJNSA_ILi128EEENSA_ILi512EEENSA_ILi32EEEEEENS_6half_tENS5_IJlSB_lEEESJ_SK_NS4_8TiledMMAINS4_8MMA_AtomIJNS4_4SM904GMMA26MMA_64x256x16_F32F16F16_SSILNSO_5MajorE0ELSQ_0ELNSO_7ScaleInE1ELSR_1EEEEEENS4_6LayoutINS5_IJNSA_ILi2EEESB_SB_EEENS5_IJSB_NSA_ILi0EEESX_EEEEENS5_IJNS4_10UnderscoreES10_S10_EEEEENS4_13SM90_TMA_LOADENS4_14ComposedLayoutINS4_7SwizzleILi2ELi4ELi3EEENS4_18smem_ptr_flag_bitsILi16EEENSU_INS5_IJNSA_ILi8EEESH_EEENS5_IJSH_SB_EEEEEEEvNS4_8identityES13_S1D_vS1E_EENS_8epilogue10collective6detail29Sm90TmaWarpSpecializedAdapterINS1H_15DefaultEpilogueISJ_SK_SK_NS1G_6thread17LinearCombinationISJ_Li1EffLNS1L_9ScaleType4KindE0ELNS_15FloatRoundStyleE2ESJ_EENS1_15EpilogueDefaultEEEEEvvEEEEvNT_6ParamsE)
        /*1b6c*/ 	.short	0x0210
        /*1b6e*/ 	.short	0x0470


	//----- nvinfo : EIATTR_SW_WAR
	.align		4
.L_45:
        /*1b70*/ 	.byte	0x04, 0x36
        /*1b72*/ 	.short	(.L_47 - .L_46)
.L_46:
        /*1b74*/ 	.word	0x00000008
.L_47:


//--------------------- .nv.callgraph             --------------------------
	.section	.nv.callgraph,"",@"SHT_CUDA_CALLGRAPH"
	.align	4
	.sectionentsize	8
	.align		4
        /*0000*/ 	.word	0x00000000
	.align		4
        /*0004*/ 	.word	0xffffffff
	.align		4
        /*0008*/ 	.word	index@(_ZN7cutlass13device_kernelINS_4gemm6kernel13GemmUniversalIN4cute5tupleIJiiiiEEENS1_10collective13CollectiveMmaINS1_34MainloopSm90TmaGmmaWarpSpecializedILi5ENS5_IJNS4_1CILi1EEESB_SB_EEENS1_35KernelTmaWarpSpecializedCooperativeEEENS5_IJNSA_ILi128EEENSA_ILi512EEENSA_ILi32EEEEEENS_6half_tENS5_IJlSB_lEEESJ_SK_NS4_8TiledMMAINS4_8MMA_AtomIJNS4_4SM904GMMA26MMA_64x256x16_F32F16F16_SSILNSO_5MajorE0ELSQ_0ELNSO_7ScaleInE1ELSR_1EEEEEENS4_6LayoutINS5_IJNSA_ILi2EEESB_SB_EEENS5_IJSB_NSA_ILi0EEESX_EEEEENS5_IJNS4_10UnderscoreES10_S10_EEEEENS4_13SM90_TMA_LOADENS4_14ComposedLayoutINS4_7SwizzleILi2ELi4ELi3EEENS4_18smem_ptr_flag_bitsILi16EEENSU_INS5_IJNSA_ILi8EEESH_EEENS5_IJSH_SB_EEEEEEEvNS4_8identityES13_S1D_vS1E_EENS_8epilogue10collective6detail29Sm90TmaWarpSpecializedAdapterINS1H_15DefaultEpilogueISJ_SK_SK_NS1G_6thread17LinearCombinationISJ_Li1EffLNS1L_9ScaleType4KindE0ELNS_15FloatRoundStyleE2ESJ_EENS1_15EpilogueDefaultEEEEEvvEEEEvNT_6ParamsE)
	.align		4
        /*000c*/ 	.word	index@(__assertfail)
	.align		4
        /*0010*/ 	.word	0x00000000
	.align		4
        /*0014*/ 	.word	0xfffffffe
	.align		4
        /*0018*/ 	.word	0x00000000
	.align		4
        /*001c*/ 	.word	0xfffffffd
	.align		4
        /*0020*/ 	.word	0x00000000
	.align		4
        /*0024*/ 	.word	0xfffffffc


//--------------------- .nv.constant4             --------------------------
	.section	.nv.constant4,"a",@progbits
	.align	8
	.align		8
.nv.constant4:
        /*0000*/ 	.dword	__assertfail
	.align		8
        /*0008*/ 	.dword	__unnamed_1
	.align		8
        /*0010*/ 	.dword	_ZN39_INTERNAL_f22cd5cd_4_k_cu_4e64979c_27644cuda3std3__45__cpo5beginE
	.align		8
        /*0018*/ 	.dword	_ZN39_INTERNAL_f22cd5cd_4_k_cu_4e64979c_27644cuda3std3__45__cpo3endE
	.align		8
        /*0020*/ 	.dword	_ZN39_INTERNAL_f22cd5cd_4_k_cu_4e64979c_27644cuda3std3__45__cpo6cbeginE
	.align		8
        /*0028*/ 	.dword	_ZN39_INTERNAL_f22cd5cd_4_k_cu_4e64979c_27644cuda3std3__45__cpo4cendE
	.align		8
        /*0030*/ 	.dword	_ZN39_INTERNAL_f22cd5cd_4_k_cu_4e64979c_27644cuda3std3__441_GLOBAL__N__f22cd5cd_4_k_cu_4e64979c_27646ignoreE
	.align		8
        /*0038*/ 	.dword	_ZN39_INTERNAL_f22cd5cd_4_k_cu_4e64979c_27644cuda3std3__419piecewise_constructE
	.align		8
        /*0040*/ 	.dword	_ZN39_INTERNAL_f22cd5cd_4_k_cu_4e64979c_27644cuda3std3__48in_placeE
	.align		8
        /*0048*/ 	.dword	_ZN39_INTERNAL_f22cd5cd_4_k_cu_4e64979c_27644cuda3std6ranges3__45__cpo4swapE
	.align		8
        /*0050*/ 	.dword	_ZN39_INTERNAL_f22cd5cd_4_k_cu_4e64979c_27644cuda3std6ranges3__45__cpo9iter_moveE
	.align		8
        /*0058*/ 	.dword	_ZN39_INTERNAL_f22cd5cd_4_k_cu_4e64979c_27644cute7productE
	.align		8
        /*0060*/ 	.dword	_ZN39_INTERNAL_f22cd5cd_4_k_cu_4e64979c_27644cute1_E
	.align		8
        /*0068*/ 	.dword	$str$22
	.align		8
        /*0070*/ 	.dword	$str$23


//--------------------- .text._ZN7cutlass13device_kernelINS_4gemm6kernel13GemmUniversalIN4cute5tupleIJiiiiEEENS1_10collective13CollectiveMmaINS1_34MainloopSm90TmaGmmaWarpSpecializedILi5ENS5_IJNS4_1CILi1EEESB_SB_EEENS1_35KernelTmaWarpSpecializedCooperativeEEENS5_IJNSA_ILi128EEENSA_ILi512EEENSA_ILi32EEEEEENS_6half_tENS5_IJlSB_lEEESJ_SK_NS4_8TiledMMAINS4_8MMA_AtomIJNS4_4SM904GMMA26MMA_64x256x16_F32F16F16_SSILNSO_5MajorE0ELSQ_0ELNSO_7ScaleInE1ELSR_1EEEEEENS4_6LayoutINS5_IJNSA_ILi2EEESB_SB_EEENS5_IJSB_NSA_ILi0EEESX_EEEEENS5_IJNS4_10UnderscoreES10_S10_EEEEENS4_13SM90_TMA_LOADENS4_14ComposedLayoutINS4_7SwizzleILi2ELi4ELi3EEENS4_18smem_ptr_flag_bitsILi16EEENSU_INS5_IJNSA_ILi8EEESH_EEENS5_IJSH_SB_EEEEEEEvNS4_8identityES13_S1D_vS1E_EENS_8epilogue10collective6detail29Sm90TmaWarpSpecializedAdapterINS1H_15DefaultEpilogueISJ_SK_SK_NS1G_6thread17LinearCombinationISJ_Li1EffLNS1L_9ScaleType4KindE0ELNS_15FloatRoundStyleE2ESJ_EENS1_15EpilogueDefaultEEEEEvvEEEEvNT_6ParamsE --------------------------
	.section	.text._ZN7cutlass13device_kernelINS_4gemm6kernel13GemmUniversalIN4cute5tupleIJiiiiEEENS1_10collective13CollectiveMmaINS1_34MainloopSm90TmaGmmaWarpSpecializedILi5ENS5_IJNS4_1CILi1EEESB_SB_EEENS1_35KernelTmaWarpSpecializedCooperativeEEENS5_IJNSA_ILi128EEENSA_ILi512EEENSA_ILi32EEEEEENS_6half_tENS5_IJlSB_lEEESJ_SK_NS4_8TiledMMAINS4_8MMA_AtomIJNS4_4SM904GMMA26MMA_64x256x16_F32F16F16_SSILNSO_5MajorE0ELSQ_0ELNSO_7ScaleInE1ELSR_1EEEEEENS4_6LayoutINS5_IJNSA_ILi2EEESB_SB_EEENS5_IJSB_NSA_ILi0EEESX_EEEEENS5_IJNS4_10UnderscoreES10_S10_EEEEENS4_13SM90_TMA_LOADENS4_14ComposedLayoutINS4_7SwizzleILi2ELi4ELi3EEENS4_18smem_ptr_flag_bitsILi16EEENSU_INS5_IJNSA_ILi8EEESH_EEENS5_IJSH_SB_EEEEEEEvNS4_8identityES13_S1D_vS1E_EENS_8epilogue10collective6detail29Sm90TmaWarpSpecializedAdapterINS1H_15DefaultEpilogueISJ_SK_SK_NS1G_6thread17LinearCombinationISJ_Li1EffLNS1L_9ScaleType4KindE0ELNS_15FloatRoundStyleE2ESJ_EENS1_15EpilogueDefaultEEEEEvvEEEEvNT_6ParamsE,"ax",@progbits
	.align	128
.text._ZN7cutlass13device_kernelINS_4gemm6kernel13GemmUniversalIN4cute5tupleIJiiiiEEENS1_10collective13CollectiveMmaINS1_34MainloopSm90TmaGmmaWarpSpecializedILi5ENS5_IJNS4_1CILi1EEESB_SB_EEENS1_35KernelTmaWarpSpecializedCooperativeEEENS5_IJNSA_ILi128EEENSA_ILi512EEENSA_ILi32EEEEEENS_6half_tENS5_IJlSB_lEEESJ_SK_NS4_8TiledMMAINS4_8MMA_AtomIJNS4_4SM904GMMA26MMA_64x256x16_F32F16F16_SSILNSO_5MajorE0ELSQ_0ELNSO_7ScaleInE1ELSR_1EEEEEENS4_6LayoutINS5_IJNSA_ILi2EEESB_SB_EEENS5_IJSB_NSA_ILi0EEESX_EEEEENS5_IJNS4_10UnderscoreES10_S10_EEEEENS4_13SM90_TMA_LOADENS4_14ComposedLayoutINS4_7SwizzleILi2ELi4ELi3EEENS4_18smem_ptr_flag_bitsILi16EEENSU_INS5_IJNSA_ILi8EEESH_EEENS5_IJSH_SB_EEEEEEEvNS4_8identityES13_S1D_vS1E_EENS_8epilogue10collective6detail29Sm90TmaWarpSpecializedAdapterINS1H_15DefaultEpilogueISJ_SK_SK_NS1G_6thread17LinearCombinationISJ_Li1EffLNS1L_9ScaleType4KindE0ELNS_15FloatRoundStyleE2ESJ_EENS1_15EpilogueDefaultEEEEEvvEEEEvNT_6ParamsE:
        .type           _ZN7cutlass13device_kernelINS_4gemm6kernel13GemmUniversalIN4cute5tupleIJiiiiEEENS1_10collective13CollectiveMmaINS1_34MainloopSm90TmaGmmaWarpSpecializedILi5ENS5_IJNS4_1CILi1EEESB_SB_EEENS1_35KernelTmaWarpSpecializedCooperativeEEENS5_IJNSA_ILi128EEENSA_ILi512EEENSA_ILi32EEEEEENS_6half_tENS5_IJlSB_lEEESJ_SK_NS4_8TiledMMAINS4_8MMA_AtomIJNS4_4SM904GMMA26MMA_64x256x16_F32F16F16_SSILNSO_5MajorE0ELSQ_0ELNSO_7ScaleInE1ELSR_1EEEEEENS4_6LayoutINS5_IJNSA_ILi2EEESB_SB_EEENS5_IJSB_NSA_ILi0EEESX_EEEEENS5_IJNS4_10UnderscoreES10_S10_EEEEENS4_13SM90_TMA_LOADENS4_14ComposedLayoutINS4_7SwizzleILi2ELi4ELi3EEENS4_18smem_ptr_flag_bitsILi16EEENSU_INS5_IJNSA_ILi8EEESH_EEENS5_IJSH_SB_EEEEEEEvNS4_8identityES13_S1D_vS1E_EENS_8epilogue10collective6detail29Sm90TmaWarpSpecializedAdapterINS1H_15DefaultEpilogueISJ_SK_SK_NS1G_6thread17LinearCombinationISJ_Li1EffLNS1L_9ScaleType4KindE0ELNS_15FloatRoundStyleE2ESJ_EENS1_15EpilogueDefaultEEEEEvvEEEEvNT_6ParamsE,@function
        .size           _ZN7cutlass13device_kernelINS_4gemm6kernel13GemmUniversalIN4cute5tupleIJiiiiEEENS1_10collective13CollectiveMmaINS1_34MainloopSm90TmaGmmaWarpSpecializedILi5ENS5_IJNS4_1CILi1EEESB_SB_EEENS1_35KernelTmaWarpSpecializedCooperativeEEENS5_IJNSA_ILi128EEENSA_ILi512EEENSA_ILi32EEEEEENS_6half_tENS5_IJlSB_lEEESJ_SK_NS4_8TiledMMAINS4_8MMA_AtomIJNS4_4SM904GMMA26MMA_64x256x16_F32F16F16_SSILNSO_5MajorE0ELSQ_0ELNSO_7ScaleInE1ELSR_1EEEEEENS4_6LayoutINS5_IJNSA_ILi2EEESB_SB_EEENS5_IJSB_NSA_ILi0EEESX_EEEEENS5_IJNS4_10UnderscoreES10_S10_EEEEENS4_13SM90_TMA_LOADENS4_14ComposedLayoutINS4_7SwizzleILi2ELi4ELi3EEENS4_18smem_ptr_flag_bitsILi16EEENSU_INS5_IJNSA_ILi8EEESH_EEENS5_IJSH_SB_EEEEEEEvNS4_8identityES13_S1D_vS1E_EENS_8epilogue10collective6detail29Sm90TmaWarpSpecializedAdapterINS1H_15DefaultEpilogueISJ_SK_SK_NS1G_6thread17LinearCombinationISJ_Li1EffLNS1L_9ScaleType4KindE0ELNS_15FloatRoundStyleE2ESJ_EENS1_15EpilogueDefaultEEEEEvvEEEEvNT_6ParamsE,(.L_x_580 - _ZN7cutlass13device_kernelINS_4gemm6kernel13GemmUniversalIN4cute5tupleIJiiiiEEENS1_10collective13CollectiveMmaINS1_34MainloopSm90TmaGmmaWarpSpecializedILi5ENS5_IJNS4_1CILi1EEESB_SB_EEENS1_35KernelTmaWarpSpecializedCooperativeEEENS5_IJNSA_ILi128EEENSA_ILi512EEENSA_ILi32EEEEEENS_6half_tENS5_IJlSB_lEEESJ_SK_NS4_8TiledMMAINS4_8MMA_AtomIJNS4_4SM904GMMA26MMA_64x256x16_F32F16F16_SSILNSO_5MajorE0ELSQ_0ELNSO_7ScaleInE1ELSR_1EEEEEENS4_6LayoutINS5_IJNSA_ILi2EEESB_SB_EEENS5_IJSB_NSA_ILi0EEESX_EEEEENS5_IJNS4_10UnderscoreES10_S10_EEEEENS4_13SM90_TMA_LOADENS4_14ComposedLayoutINS4_7SwizzleILi2ELi4ELi3EEENS4_18smem_ptr_flag_bitsILi16EEENSU_INS5_IJNSA_ILi8EEESH_EEENS5_IJSH_SB_EEEEEEEvNS4_8identityES13_S1D_vS1E_EENS_8epilogue10collective6detail29Sm90TmaWarpSpecializedAdapterINS1H_15DefaultEpilogueISJ_SK_SK_NS1G_6thread17LinearCombinationISJ_Li1EffLNS1L_9ScaleType4KindE0ELNS_15FloatRoundStyleE2ESJ_EENS1_15EpilogueDefaultEEEEEvvEEEEvNT_6ParamsE)
        .other          _ZN7cutlass13device_kernelINS_4gemm6kernel13GemmUniversalIN4cute5tupleIJiiiiEEENS1_10collective13CollectiveMmaINS1_34MainloopSm90TmaGmmaWarpSpecializedILi5ENS5_IJNS4_1CILi1EEESB_SB_EEENS1_35KernelTmaWarpSpecializedCooperativeEEENS5_IJNSA_ILi128EEENSA_ILi512EEENSA_ILi32EEEEEENS_6half_tENS5_IJlSB_lEEESJ_SK_NS4_8TiledMMAINS4_8MMA_AtomIJNS4_4SM904GMMA26MMA_64x256x16_F32F16F16_SSILNSO_5MajorE0ELSQ_0ELNSO_7ScaleInE1ELSR_1EEEEEENS4_6LayoutINS5_IJNSA_ILi2EEESB_SB_EEENS5_IJSB_NSA_ILi0EEESX_EEEEENS5_IJNS4_10UnderscoreES10_S10_EEEEENS4_13SM90_TMA_LOADENS4_14ComposedLayoutINS4_7SwizzleILi2ELi4ELi3EEENS4_18smem_ptr_flag_bitsILi16EEENSU_INS5_IJNSA_ILi8EEESH_EEENS5_IJSH_SB_EEEEEEEvNS4_8identityES13_S1D_vS1E_EENS_8epilogue10collective6detail29Sm90TmaWarpSpecializedAdapterINS1H_15DefaultEpilogueISJ_SK_SK_NS1G_6thread17LinearCombinationISJ_Li1EffLNS1L_9ScaleType4KindE0ELNS_15FloatRoundStyleE2ESJ_EENS1_15EpilogueDefaultEEEEEvvEEEEvNT_6ParamsE,@"STO_CUDA_ENTRY STV_DEFAULT"
_ZN7cutlass13device_kernelINS_4gemm6kernel13GemmUniversalIN4cute5tupleIJiiiiEEENS1_10collective13CollectiveMmaINS1_34MainloopSm90TmaGmmaWarpSpecializedILi5ENS5_IJNS4_1CILi1EEESB_SB_EEENS1_35KernelTmaWarpSpecializedCooperativeEEENS5_IJNSA_ILi128EEENSA_ILi512EEENSA_ILi32EEEEEENS_6half_tENS5_IJlSB_lEEESJ_SK_NS4_8TiledMMAINS4_8MMA_AtomIJNS4_4SM904GMMA26MMA_64x256x16_F32F16F16_SSILNSO_5MajorE0ELSQ_0ELNSO_7ScaleInE1ELSR_1EEEEEENS4_6LayoutINS5_IJNSA_ILi2EEESB_SB_EEENS5_IJSB_NSA_ILi0EEESX_EEEEENS5_IJNS4_10UnderscoreES10_S10_EEEEENS4_13SM90_TMA_LOADENS4_14ComposedLayoutINS4_7SwizzleILi2ELi4ELi3EEENS4_18smem_ptr_flag_bitsILi16EEENSU_INS5_IJNSA_ILi8EEESH_EEENS5_IJSH_SB_EEEEEEEvNS4_8identityES13_S1D_vS1E_EENS_8epilogue10collective6detail29Sm90TmaWarpSpecializedAdapterINS1H_15DefaultEpilogueISJ_SK_SK_NS1G_6thread17LinearCombinationISJ_Li1EffLNS1L_9ScaleType4KindE0ELNS_15FloatRoundStyleE2ESJ_EENS1_15EpilogueDefaultEEEEEvvEEEEvNT_6ParamsE:
[----:B------:R-:W0:Y:S02]  /*0000*/  LDC R1, c[0x0][0x28] ;  /* 0x00000a00ff017b82 */ /* 0x000e240000000800 */
[----:B0-----:R-:W-:Y:S01]  /*0010*/  VIADD R1, R1, 0xfffffb38 ;  /* 0xfffffb3801017836 */ /* 0x001fe20000000000 */
[----:B------:R-:W0:Y:S01]  /*0020*/  S2R R3, SR_TID.X ;  /* 0x0000000000037919 */ /* 0x000e220000002100 */
[----:B------:R-:W-:Y:S01]  /*0030*/  ELECT P0, URZ, PT ;  /* 0x00000000003f782f */ /* 0x000fe20003800000 */
[----:B------:R-:W-:Y:S01]  /*0040*/  BSSY B0, `(.L_x_0) ;  /* 0x000000f000007945 */ /* 0x000fe20003800000 */
[--C-:B0-----:R-:W-:Y:S02]  /*0050*/  SHF.R.U32.HI R0, RZ, 0x5, R3.reuse ;  /* 0x00000005ff007819 */ /* 0x101fe40000011603 */
[----:B------:R-:W-:-:S03]  /*0060*/  SHF.R.U32.HI R3, RZ, 0x7, R3 ;  /* 0x00000007ff037819 */ /* 0x000fc60000011603 */
[----:B------:R-:W0:Y:S04]  /*0070*/  SHFL.IDX PT, R2, R0, RZ, 0x1f ;  /* 0x00001fff00027589 */ /* 0x000e2800000e0000 */
[----:B------:R1:W2:Y:S01]  /*0080*/  SHFL.IDX PT, R5, R3, RZ, 0x1f ;  /* 0x00001fff03057589 */ /* 0x0002a200000e0000 */
[----:B0-----:R-:W-:-:S13]  /*0090*/  ISETP.NE.OR P0, PT, R2, RZ, !P0 ;  /* 0x000000ff0200720c */ /* 0x001fda0004705670 */
[----:B-12---:R-:W-:Y:S05]  /*00a0*/  @P0 BRA `(.L_x_1) ;  /* 0x0000000000200947 */ /* 0x006fea0003800000 */
[----:B------:R-:W-:Y:S02]  /*00b0*/  ULDC.64 UR4, c[0x0][0x198] ;  /* 0x0000660000047ab9 */ /* 0x000fe40000000a00 */
[----:B------:R-:W-:Y:S02]  /*00c0*/  UIADD3 UR6, UP0, UR4, 0xf0, URZ ;  /* 0x000000f004067890 */ /* 0x000fe4000ff1e03f */
[----:B------:R-:W-:Y:S02]  /*00d0*/  UIADD3 UR4, UP1, UR4, 0x1f0, URZ ;  /* 0x000001f004047890 */ /* 0x000fe4000ff3e03f */
[----:B------:R-:W-:Y:S02]  /*00e0*/  UIADD3.X UR7, URZ, UR5, URZ, UP0, !UPT ;  /* 0x000000053f077290 */ /* 0x000fe400087fe43f */
[----:B------:R-:W-:-:S07]  /*00f0*/  UIADD3.X UR5, URZ, UR5, URZ, UP1, !UPT ;  /* 0x000000053f057290 */ /* 0x000fce0008ffe43f */
[----:B------:R0:W-:Y:S02]  /*0100*/  UTMACCTL.PF [UR6] ;  /* 0x00000000060079b9 */ /* 0x0001e40008040000 */
[----:B------:R0:W-:Y:S02]  /*0110*/  UTMACCTL.PF [UR4] ;  /* 0x00000000040079b9 */ /* 0x0001e40008040000 */
[----:B0-----:R-:W-:Y:S01]  /*0120*/  NOP ;  /* 0x0000000000007918 */ /* 0x001fe20000000000 */
.L_x_1:
[----:B------:R-:W-:Y:S05]  /*0130*/  BSYNC B0 ;  /* 0x0000000000007941 */ /* 0x000fea0003800000 */
.L_x_0:
[----:B------:R-:W0:Y:S02]  /*0140*/  SHFL.IDX PT, R3, R0, RZ, 0x1f ;  /* 0x00001fff00037589 */ /* 0x000e2400000e0000 */
[----:B0-----:R-:W-:-:S13]  /*0150*/  ISETP.NE.AND P0, PT, R3, RZ, PT ;  /* 0x000000ff0300720c */ /* 0x001fda0003f05270 */
[----:B------:R-:W-:Y:S05]  /*0160*/  @P0 BRA `(.L_x_2) ;  /* 0x0000000000600947 */ /* 0x000fea0003800000 */
[----:B------:R-:W0:Y:S01]  /*0170*/  S2UR UR8, SR_CgaCtaId ;  /* 0x00000000000879c3 */ /* 0x000e220000008800 */
[----:B------:R-:W-:Y:S01]  /*0180*/  UMOV UR4, 0x400 ;  /* 0x0000040000047882 */ /* 0x000fe20000000000 */
[----:B------:R-:W-:Y:S01]  /*0190*/  UMOV UR5, 0x1 ;  /* 0x0000000100057882 */ /* 0x000fe20000000000 */
[----:B------:R-:W-:Y:S01]  /*01a0*/  UMOV UR6, 0x100 ;  /* 0x0000010000067882 */ /* 0x000fe20000000000 */
[----:B------:R-:W-:Y:S01]  /*01b0*/  ELECT P0, URZ, PT ;  /* 0x00000000003f782f */ /* 0x000fe20003800000 */
[----:B------:R-:W-:-:S04]  /*01c0*/  UIADD3 UR6, -UR6, 0x100000, URZ ;  /* 0x0010000006067890 */ /* 0x000fc8000fffe13f */
[----:B------:R-:W-:Y:S02]  /*01d0*/  USHF.L.U32 UR7, UR6, 0xb, URZ ;  /* 0x0000000b06077899 */ /* 0x000fe4000800063f */
[----:B------:R-:W-:Y:S02]  /*01e0*/  USHF.L.U32 UR6, UR6, 0x1, URZ ;  /* 0x0000000106067899 */ /* 0x000fe4000800063f */
[----:B0-----:R-:W-:Y:S02]  /*01f0*/  ULEA UR8, UR8, UR4, 0x18 ;  /* 0x0000000408087291 */ /* 0x001fe4000f8ec03f */
[----:B------:R-:W-:-:S04]  /*0200*/  UIADD3 UR4, -UR5, 0x100000, URZ ;  /* 0x0010000005047890 */ /* 0x000fc8000fffe13f */
[----:B------:R-:W-:Y:S02]  /*0210*/  USHF.L.U32 UR5, UR4, 0xb, URZ ;  /* 0x0000000b04057899 */ /* 0x000fe4000800063f */
[----:B------:R-:W-:Y:S01]  /*0220*/  USHF.L.U32 UR4, UR4, 0x1, URZ ;  /* 0x0000000104047899 */ /* 0x000fe2000800063f */
[----:B------:R-:W0:Y:S11]  /*0230*/  FENCE.VIEW.ASYNC.S ;  /* 0x00000000000073c6 */ /* 0x000e360000000000 */
[----:B0-----:R0:W1:Y:S01]  /*0240*/  SYNCS.EXCH.64 URZ, [UR8], UR4 ;  /* 0x00000004083f75b2 */ /* 0x0010620008000100 */
[----:B------:R0:W2:Y:S01]  /*0250*/  SYNCS.EXCH.64 URZ, [UR8+0x28], UR6 ;  /* 0x00002806083f75b2 */ /* 0x0000a20008000100 */
[----:B------:R0:W3:Y:S01]  /*0260*/  SYNCS.EXCH.64 URZ, [UR8+0x8], UR4 ;  /* 0x00000804083f75b2 */ /* 0x0000e20008000100 */
[----:B------:R0:W4:Y:S01]  /*0270*/  SYNCS.EXCH.64 URZ, [UR8+0x30], UR6 ;  /* 0x00003006083f75b2 */ /* 0x0001220008000100 */
[----:B------:R0:W0:Y:S01]  /*0280*/  SYNCS.EXCH.64 URZ, [UR8+0x10], UR4 ;  /* 0x00001004083f75b2 */ /* 0x0000220008000100 */
[----:B------:R0:W0:Y:S01]  /*0290*/  SYNCS.EXCH.64 URZ, [UR8+0x38], UR6 ;  /* 0x00003806083f75b2 */ /* 0x0000220008000100 */
[----:B------:R0:W0:Y:S01]  /*02a0*/  SYNCS.EXCH.64 URZ, [UR8+0x18], UR4 ;  /* 0x00001804083f75b2 */ /* 0x0000220008000100 */
[----:B------:R0:W0:Y:S01]  /*02b0*/  SYNCS.EXCH.64 URZ, [UR8+0x40], UR6 ;  /* 0x00004006083f75b2 */ /* 0x0000220008000100 */
[----:B------:R0:W0:Y:S01]  /*02c0*/  SYNCS.EXCH.64 URZ, [UR8+0x20], UR4 ;  /* 0x00002004083f75b2 */ /* 0x0000220008000100 */
[----:B------:R0:W0:Y:S01]  /*02d0*/  SYNCS.EXCH.64 URZ, [UR8+0x48], UR6 ;  /* 0x00004806083f75b2 */ /* 0x0000220008000100 */
[----:B------:R-:W-:Y:S01]  /*02e0*/  NOP ;  /* 0x0000000000007918 */ /* 0x000fe20000000000 */
.L_x_2:
[----:B------:R-:W5:Y:S01]  /*02f0*/  SHFL.IDX PT, R0, R0, RZ, 0x1f ;  /* 0x00001fff00007589 */ /* 0x000f6200000e0000 */
[----:B------:R-:W1:Y:S01]  /*0300*/  LDC R3, c[0x0][0x65c] ;  /* 0x00019700ff037b82 */ /* 0x000e620000000800 */
[----:B------:R-:W-:Y:S02]  /*0310*/  ELECT P0, URZ, PT ;  /* 0x00000000003f782f */ /* 0x000fe40003800000 */
[C---:B------:R-:W-:Y:S01]  /*0320*/  ISETP.NE.AND P2, PT, R5.reuse, RZ, PT ;  /* 0x000000ff0500720c */ /* 0x040fe20003f45270 */
[----:B------:R-:W2:Y:S01]  /*0330*/  S2R R6, SR_CTAID.Y ;  /* 0x0000000000067919 */ /* 0x000ea20000002600 */
[----:B0-----:R-:W-:Y:S01]  /*0340*/  UMOV UR4, 0x20 ;  /* 0x0000002000047882 */ /* 0x001fe20000000000 */
[----:B------:R-:W-:Y:S01]  /*0350*/  VIADD R7, R5, 0xffffffff ;  /* 0xffffffff05077836 */ /* 0x000fe20000000000 */
[----:B------:R-:W-:Y:S01]  /*0360*/  NOP ;  /* 0x0000000000007918 */ /* 0x000fe20000000000 */
[----:B------:R-:W0:Y:S01]  /*0370*/  S2R R4, SR_CTAID.X ;  /* 0x0000000000047919 */ /* 0x000e220000002500 */
[----:B------:R-:W-:-:S02]  /*0380*/  NOP ;  /* 0x0000000000007918 */ /* 0x000fc40000000000 */
[----:B------:R-:W-:Y:S02]  /*0390*/  ISETP.GE.U32.AND P1, PT, R7, 0x2, PT ;  /* 0x000000020700780c */ /* 0x000fe40003f26070 */
[----:B-----5:R-:W-:Y:S02]  /*03a0*/  ISETP.NE.OR P0, PT, R0, RZ, !P0 ;  /* 0x000000ff0000720c */ /* 0x020fe40004705670 */
[----:B-1----:R-:W-:Y:S02]  /*03b0*/  ISETP.NE.AND P3, PT, R3, 0x1, PT ;  /* 0x000000010300780c */ /* 0x002fe40003f65270 */
[----:B------:R-:W-:-:S04]  /*03c0*/  SHF.R.S32.HI R3, RZ, 0x1f, R2 ;  /* 0x0000001fff037819 */ /* 0x000fc80000011402 */
[----:B------:R-:W-:-:S04]  /*03d0*/  LEA.HI R3, R3, R2, RZ, 0x2 ;  /* 0x0000000203037211 */ /* 0x000fc800078f10ff */
[----:B------:R-:W-:Y:S01]  /*03e0*/  LOP3.LUT R3, R3, 0xfffffffc, RZ, 0xc0, !PT ;  /* 0xfffffffc03037812 */ /* 0x000fe200078ec0ff */
[----:B------:R-:W-:Y:S01]  /*03f0*/  VOTEU.ALL UP0, P0 ;  /* 0x00000000003f7886 */ /* 0x000fe20000000000 */
[----:B------:R-:W-:Y:S01]  /*0400*/  VOTEU.ALL UP1, P0 ;  /* 0x00000000003f7886 */ /* 0x000fe20000020000 */
[----:B------:R-:W0:Y:S01]  /*0410*/  @P3 LDC R9, c[0x0][0x10] ;  /* 0x00000400ff093b82 */ /* 0x000e220000000800 */
[----:B------:R-:W-:Y:S02]  /*0420*/  @P3 IMAD.MOV.U32 R13, RZ, RZ, RZ ;  /* 0x000000ffff0d3224 */ /* 0x000fe400078e00ff */
[----:B------:R-:W-:Y:S01]  /*0430*/  IMAD.IADD R0, R2, 0x1, -R3 ;  /* 0x0000000102007824 */ /* 0x000fe200078e0a03 */
[----:B------:R-:W-:Y:S01]  /*0440*/  @!UP0 UMOV UR6, 0x400 ;  /* 0x0000040000068882 */ /* 0x000fe20000000000 */
[----:B------:R-:W-:-:S04]  /*0450*/  @!UP0 UIADD3 UR4, -UR4, 0x100000, URZ ;  /* 0x0010000004048890 */ /* 0x000fc8000fffe13f */
[----:B------:R-:W-:Y:S02]  /*0460*/  @!UP0 USHF.L.U32 UR5, UR4, 0xb, URZ ;  /* 0x0000000b04058899 */ /* 0x000fe4000800063f */
[----:B------:R-:W-:Y:S01]  /*0470*/  @!UP0 USHF.L.U32 UR4, UR4, 0x1, URZ ;  /* 0x0000000104048899 */ /* 0x000fe2000800063f */
[----:B--2---:R-:W-:Y:S01]  /*0480*/  @P3 IMAD.MOV.U32 R2, RZ, RZ, R6 ;  /* 0x000000ffff023224 */ /* 0x004fe200078e0006 */
[----:B------:R-:W1:Y:S01]  /*0490*/  @!UP0 S2UR UR7, SR_CgaCtaId ;  /* 0x00000000000789c3 */ /* 0x000e620000008800 */
[----:B------:R-:W-:-:S07]  /*04a0*/  @P3 IMAD.MOV.U32 R3, RZ, RZ, RZ ;  /* 0x000000ffff033224 */ /* 0x000fce00078e00ff */
[----:B------:R-:W2:Y:S01]  /*04b0*/  @!P3 LDC R11, c[0x0][0xc] ;  /* 0x00000300ff0bbb82 */ /* 0x000ea20000000800 */
[----:B0-----:R-:W-:-:S04]  /*04c0*/  @P3 IMAD.WIDE.U32 R8, R4, R9, R2 ;  /* 0x0000000904083225 */ /* 0x001fc800078e0002 */
[----:B------:R-:W-:Y:S02]  /*04d0*/  @P3 IMAD.MOV.U32 R12, RZ, RZ, R8 ;  /* 0x000000ffff0c3224 */ /* 0x000fe400078e0008 */
[----:B------:R-:W-:Y:S01]  /*04e0*/  @P3 IMAD.IADD R16, R9, 0x1, R13 ;  /* 0x0000000109103824 */ /* 0x000fe200078e020d */
[----:B-1----:R-:W-:Y:S01]  /*04f0*/  @!UP0 ULEA UR6, UR7, UR6, 0x18 ;  /* 0x0000000607068291 */ /* 0x002fe2000f8ec03f */
[----:B------:R-:W-:Y:S01]  /*0500*/  VOTEU.ALL UP0, P0 ;  /* 0x00000000003f7886 */ /* 0x000fe20000000000 */
[----:B------:R-:W-:-:S04]  /*0510*/  ISETP.NE.AND P0, PT, R0, 0x3, PT ;  /* 0x000000030000780c */ /* 0x000fc80003f05270 */
[----:B------:R-:W-:-:S04]  /*0520*/  ISETP.EQ.OR P0, PT, R0, RZ, !P0 ;  /* 0x000000ff0000720c */ /* 0x000fc80004702670 */
[----:B------:R-:W-:Y:S01]  /*0530*/  ISETP.EQ.AND P0, PT, R5, RZ, P0 ;  /* 0x000000ff0500720c */ /* 0x000fe20000702270 */
[----:B------:R-:W-:Y:S01]  /*0540*/  IMAD.MOV.U32 R5, RZ, RZ, RZ ;  /* 0x000000ffff057224 */ /* 0x000fe200078e00ff */
[----:B------:R-:W0:Y:S02]  /*0550*/  FENCE.VIEW.ASYNC.S ;  /* 0x00000000000073c6 */ /* 0x000e240000000000 */
[----:B0-----:R0:W3:Y:S01]  /*0560*/  @!UP0 SYNCS.EXCH.64 URZ, [UR6+0x60], UR4 ;  /* 0x00006004063f85b2 */ /* 0x0010e20008000100 */
[----:B------:R-:W-:Y:S01]  /*0570*/  SEL R17, RZ, 0x1, !P0 ;  /* 0x00000001ff117807 */ /* 0x000fe20004000000 */
[----:B--2---:R-:W-:-:S03]  /*0580*/  @!P3 IMAD.WIDE.U32 R2, R11, R6, R4 ;  /* 0x000000060b02b225 */ /* 0x004fc600078e0004 */
[----:B------:R-:W-:Y:S01]  /*0590*/  SEL R17, R17, 0x2, P1 ;  /* 0x0000000211117807 */ /* 0x000fe20000800000 */
[----:B------:R-:W-:Y:S02]  /*05a0*/  @!P3 IMAD.MOV.U32 R12, RZ, RZ, R2 ;  /* 0x000000ffff0cb224 */ /* 0x000fe400078e0002 */
[----:B------:R-:W-:-:S03]  /*05b0*/  @!P3 IMAD.MOV.U32 R16, RZ, RZ, R3 ;  /* 0x000000ffff10b224 */ /* 0x000fc600078e0003 */
[----:B------:R0:W-:Y:S04]  /*05c0*/  STL [R1+0x204], R12 ;  /* 0x0002040c01007387 */ /* 0x0001e80000100800 */
[----:B------:R0:W-:Y:S01]  /*05d0*/  STL [R1+0x200], R16 ;  /* 0x0002001001007387 */ /* 0x0001e20000100800 */
[----:B------:R0:W3:Y:S01]  /*05e0*/  @!UP1 SYNCS.EXCH.64 URZ, [UR6+0x68], UR4 ;  /* 0x00006804063f95b2 */ /* 0x0000e20008000100 */
[----:B------:R-:W-:Y:S01]  /*05f0*/  NOP ;  /* 0x0000000000007918 */ /* 0x000fe20000000000 */
[----:B---34-:R-:W-:Y:S06]  /*0600*/  BAR.SYNC.DEFER_BLOCKING 0x0 ;  /* 0x0000000000007b1d */ /* 0x018fec0000010000 */
[----:B------:R-:W-:Y:S05]  /*0610*/  @!P2 BRA `(.L_x_3) ;  /* 0x0000015000cca947 */ /* 0x000fea0003800000 */
[----:B------:R-:W-:-:S13]  /*0620*/  ISETP.GT.U32.AND P0, PT, R7, 0x1, PT ;  /* 0x000000010700780c */ /* 0x000fda0003f04070 */
[----:B0-----:R-:W-:Y:S05]  /*0630*/  @P0 EXIT ;  /* 0x000000000000094d */ /* 0x001fea0003800000 */
[----:B------:R-:W-:Y:S01]  /*0640*/  ULDC.64 UR4, c[0x0][0x650] ;  /* 0x0001940000047ab9 */ /* 0x000fe20000000a00 */
[----:B------:R-:W-:Y:S01]  /*0650*/  PRMT R0, RZ, 0x7610, R0 ;  /* 0x00007610ff007816 */ /* 0x000fe20000000000 */
[----:B------:R-:W-:Y:S01]  /*0660*/  IMAD.MOV.U32 R18, RZ, RZ, -0x1 ;  /* 0xffffffffff127424 */ /* 0x000fe200078e00ff */
[----:B------:R-:W-:Y:S01]  /*0670*/  ISETP.GE.U32.AND P0, PT, R12, UR4, PT ;  /* 0x000000040c007c0c */ /* 0x000fe2000bf06070 */
[----:B------:R-:W-:Y:S02]  /*0680*/  IMAD.MOV.U32 R19, RZ, RZ, -0x1 ;  /* 0xffffffffff137424 */ /* 0x000fe400078e00ff */
[----:B------:R-:W-:Y:S01]  /*0690*/  IMAD.MOV.U32 R155, RZ, RZ, -0x1 ;  /* 0xffffffffff9b7424 */ /* 0x000fe200078e00ff */
[----:B------:R-:W-:-:S13]  /*06a0*/  ISETP.GE.U32.AND.EX P0, PT, R16, UR5, PT, P0 ;  /* 0x0000000510007c0c */ /* 0x000fda000bf06100 */
[----:B------:R-:W-:Y:S05]  /*06b0*/  @P0 BRA `(.L_x_4) ;  /* 0x0000000400600947 */ /* 0x000fea0003800000 */
[----:B------:R-:W0:Y:S01]  /*06c0*/  LDC.64 R14, c[0x0][0x628] ;  /* 0x00018a00ff0e7b82 */ /* 0x000e220000000a00 */
[----:B------:R-:W-:Y:S02]  /*06d0*/  IMAD.MOV.U32 R2, RZ, RZ, R12 ;  /* 0x000000ffff027224 */ /* 0x000fe400078e000c */
[----:B------:R-:W-:-:S05]  /*06e0*/  IMAD.MOV.U32 R3, RZ, RZ, R16 ;  /* 0x000000ffff037224 */ /* 0x000fca00078e0010 */
[----:B------:R-:W1:Y:S08]  /*06f0*/  LDC R0, c[0x0][0x630] ;  /* 0x00018c00ff007b82 */ /* 0x000e700000000800 */
[----:B------:R-:W2:Y:S01]  /*0700*/  LDC.64 R18, c[0x0][0x620] ;  /* 0x00018800ff127b82 */ /* 0x000ea20000000a00 */
[----:B0-----:R-:W-:-:S04]  /*0710*/  ISETP.NE.U32.AND P0, PT, R14, RZ, PT ;  /* 0x000000ff0e00720c */ /* 0x001fc80003f05070 */
[----:B------:R-:W-:-:S13]  /*0720*/  ISETP.NE.AND.EX P0, PT, R15, RZ, PT, P0 ;  /* 0x000000ff0f00720c */ /* 0x000fda0003f05300 */
[----:B-12---:R-:W-:Y:S05]  /*0730*/  @!P0 BRA `(.L_x_5) ;  /* 0x0000000000288947 */ /* 0x006fea0003800000 */
[----:B------:R-:W0:Y:S02]  /*0740*/  LDC R7, c[0x0][0x634] ;  /* 0x00018d00ff077b82 */ /* 0x000e240000000800 */
[----:B0-----:R-:W-:-:S05]  /*0750*/  IADD3 R7, P0, R12, R7, RZ ;  /* 0x000000070c077210 */ /* 0x001fca0007f1e0ff */
[----:B------:R-:W-:-:S04]  /*0760*/  IMAD.X R13, RZ, RZ, R16, P0 ;  /* 0x000000ffff0d7224 */ /* 0x000fc800000e0610 */
[----:B------:R-:W-:-:S04]  /*0770*/  IMAD.WIDE.U32 R2, R13, R14, RZ ;  /* 0x0000000e0d027225 */ /* 0x000fc800078e00ff */
[----:B------:R-:W-:-:S04]  /*0780*/  IMAD.WIDE.U32 R8, P0, R7, R15, R2 ;  /* 0x0000000f07087225 */ /* 0x000fc80007800002 */
[----:B------:R-:W-:-:S04]  /*0790*/  IMAD.WIDE.U32 R2, R7, R14, RZ ;  /* 0x0000000e07027225 */ /* 0x000fc800078e00ff */
[----:B------:R-:W-:Y:S01]  /*07a0*/  IMAD.X R11, RZ, RZ, RZ, P0 ;  /* 0x000000ffff0b7224 */ /* 0x000fe200000e06ff */
[----:B------:R-:W-:Y:S01]  /*07b0*/  IADD3 RZ, P0, R3, R8, RZ ;  /* 0x0000000803ff7210 */ /* 0x000fe20007f1e0ff */
[----:B------:R-:W-:-:S04]  /*07c0*/  IMAD.MOV.U32 R10, RZ, RZ, R9 ;  /* 0x000000ffff0a7224 */ /* 0x000fc800078e0009 */
[----:B------:R-:W-:-:S08]  /*07d0*/  IMAD.WIDE.U32.X R2, R13, R15, R10, P0 ;  /* 0x0000000f0d027225 */ /* 0x000fd000000e040a */
.L_x_5:
[-CC-:B------:R-:W-:Y:S01]  /*07e0*/  SHF.R.U64 R155, R2, R0.reuse, R3.reuse ;  /* 0x00000000029b7219 */ /* 0x180fe20000001203 */
[----:B------:R-:W0:Y:S01]  /*07f0*/  LDC.64 R20, c[0x0][0x640] ;  /* 0x00019000ff147b82 */ /* 0x000e220000000a00 */
[----:B------:R-:W-:Y:S01]  /*0800*/  SHF.R.U32.HI R2, RZ, R0, R3 ;  /* 0x00000000ff027219 */ /* 0x000fe20000011603 */
[----:B------:R-:W-:Y:S01]  /*0810*/  ULDC UR4, c[0x0][0x150] ;  /* 0x0000540000047ab9 */ /* 0x000fe20000000800 */
[----:B------:R-:W-:Y:S01]  /*0820*/  I2FP.F32.U32 R0, R4 ;  /* 0x0000000400007245 */ /* 0x000fe20000201000 */
[----:B------:R-:W-:Y:S01]  /*0830*/  IMAD.MOV.U32 R3, RZ, RZ, R16 ;  /* 0x000000ffff037224 */ /* 0x000fe200078e0010 */
[----:B------:R-:W-:-:S03]  /*0840*/  IADD3 R7, P0, RZ, -R155, RZ ;  /* 0x8000009bff077210 */ /* 0x000fc60007f1e0ff */
[----:B------:R-:W1:Y:S01]  /*0850*/  LDC R10, c[0x0][0x618] ;  /* 0x00018600ff0a7b82 */ /* 0x000e620000000800 */
[----:B------:R-:W-:Y:S01]  /*0860*/  FMUL R0, R0, UR4 ;  /* 0x0000000400007c20 */ /* 0x000fe20008400000 */
[----:B------:R-:W-:Y:S01]  /*0870*/  IMAD.X R9, RZ, RZ, ~R2, P0 ;  /* 0x000000ffff097224 */ /* 0x000fe200000e0e02 */
[----:B------:R-:W-:Y:S01]  /*0880*/  ULDC UR4, c[0x0][0x154] ;  /* 0x0000550000047ab9 */ /* 0x000fe20000000800 */
[----:B------:R-:W-:Y:S02]  /*0890*/  IMAD.MOV.U32 R2, RZ, RZ, R12 ;  /* 0x000000ffff027224 */ /* 0x000fe400078e000c */
[-C--:B------:R-:W-:Y:S01]  /*08a0*/  IMAD R8, R9, R18.reuse, RZ ;  /* 0x0000001209087224 */ /* 0x080fe200078e02ff */
[----:B------:R-:W2:Y:S01]  /*08b0*/  F2I.U32.TRUNC.NTZ R0, R0 ;  /* 0x0000000000007305 */ /* 0x000ea2000020f000 */
[----:B------:R-:W3:Y:S01]  /*08c0*/  LDC R5, c[0x0][0x144] ;  /* 0x00005100ff057b82 */ /* 0x000ee20000000800 */
[----:B------:R-:W-:-:S04]  /*08d0*/  IMAD.WIDE.U32 R2, R7, R18, R2 ;  /* 0x0000001207027225 */ /* 0x000fc800078e0002 */
[----:B------:R-:W-:Y:S02]  /*08e0*/  IMAD R7, R7, R19, R8 ;  /* 0x0000001307077224 */ /* 0x000fe400078e0208 */
[----:B------:R-:W-:Y:S01]  /*08f0*/  IMAD.MOV.U32 R8, RZ, RZ, 0x1 ;  /* 0x00000001ff087424 */ /* 0x000fe200078e00ff */
[----:B------:R-:W4:Y:S01]  /*0900*/  LDC R14, c[0x0][0x608] ;  /* 0x00018200ff0e7b82 */ /* 0x000f220000000800 */
[----:B------:R-:W-:Y:S01]  /*0910*/  IMAD.IADD R7, R3, 0x1, R7 ;  /* 0x0000000103077824 */ /* 0x000fe200078e0207 */
[----:B0-----:R-:W-:Y:S01]  /*0920*/  ISETP.NE.U32.AND P0, PT, R20, RZ, PT ;  /* 0x000000ff1400720c */ /* 0x001fe20003f05070 */
[----:B--2---:R-:W-:-:S03]  /*0930*/  IMAD.MOV R3, RZ, RZ, -R0 ;  /* 0x000000ffff037224 */ /* 0x004fc600078e0a00 */
[----:B------:R-:W-:Y:S02]  /*0940*/  ISETP.NE.AND.EX P0, PT, R21, RZ, PT, P0 ;  /* 0x000000ff1500720c */ /* 0x000fe40003f05300 */
[----:B------:R-:W0:Y:S01]  /*0950*/  LDC R9, c[0x0][0x658] ;  /* 0x00019600ff097b82 */ /* 0x000e220000000800 */
[--C-:B-1----:R-:W-:Y:S02]  /*0960*/  SHF.R.U64 R12, R2, R10, R7.reuse ;  /* 0x0000000a020c7219 */ /* 0x102fe40000001207 */
[----:B------:R-:W-:Y:S02]  /*0970*/  I2FP.F32.U32 R2, R6 ;  /* 0x0000000600027245 */ /* 0x000fe40000201000 */
[----:B------:R-:W-:-:S03]  /*0980*/  SHF.R.U32.HI R7, RZ, R10, R7 ;  /* 0x0000000aff077219 */ /* 0x000fc60000011607 */
[----:B------:R-:W1:Y:S01]  /*0990*/  LDC R13, c[0x0][0x148] ;  /* 0x00005200ff0d7b82 */ /* 0x000e620000000800 */
[----:B---3--:R-:W-:Y:S02]  /*09a0*/  IMAD R0, R5, R3, R4 ;  /* 0x0000000305007224 */ /* 0x008fe400078e0204 */
[----:B------:R-:W-:Y:S01]  /*09b0*/  FMUL R3, R2, UR4 ;  /* 0x0000000402037c20 */ /* 0x000fe20008400000 */
[----:B------:R-:W-:-:S03]  /*09c0*/  IMAD.MOV.U32 R2, RZ, RZ, -0x1 ;  /* 0xffffffffff027424 */ /* 0x000fc600078e00ff */
[----:B------:R2:W3:Y:S01]  /*09d0*/  F2I.U32.TRUNC.NTZ R11, R3 ;  /* 0x00000003000b7305 */ /* 0x0004e2000020f000 */
[----:B------:R-:W1:Y:S01]  /*09e0*/  LDC R19, c[0x0][0x600] ;  /* 0x00018000ff137b82 */ /* 0x000e620000000800 */
[-CC-:B----4-:R-:W-:Y:S02]  /*09f0*/  SHF.R.U64 R25, R12, R14.reuse, R7.reuse ;  /* 0x0000000e0c197219 */ /* 0x190fe40000001207 */
[----:B------:R-:W-:-:S05]  /*0a00*/  SHF.R.U32.HI R4, RZ, R14, R7 ;  /* 0x0000000eff047219 */ /* 0x000fca0000011607 */
[----:B------:R-:W4:Y:S01]  /*0a10*/  LDC R16, c[0x0][0x648] ;  /* 0x00019200ff107b82 */ /* 0x000f220000000800 */
[-CC-:B0-----:R-:W-:Y:S02]  /*0a20*/  SHF.R.U64 R14, R25, R9.reuse, R4.reuse ;  /* 0x00000009190e7219 */ /* 0x181fe40000001204 */
[-C--:B------:R-:W-:Y:S02]  /*0a30*/  SHF.L.U32 R2, R2, R9.reuse, RZ ;  /* 0x0000000902027219 */ /* 0x080fe400000006ff */
[-C--:B------:R-:W-:Y:S02]  /*0a40*/  SHF.R.U32.HI R4, RZ, R9.reuse, R4 ;  /* 0x00000009ff047219 */ /* 0x080fe40000011604 */
[----:B------:R-:W-:Y:S01]  /*0a50*/  LOP3.LUT R10, RZ, R2, RZ, 0x33, !PT ;  /* 0x00000002ff0a7212 */ /* 0x000fe200078e33ff */
[----:B------:R-:W0:Y:S01]  /*0a60*/  LDC R23, c[0x0][0x638] ;  /* 0x00018e00ff177b82 */ /* 0x000e220000000800 */
[----:B------:R-:W-:Y:S01]  /*0a70*/  SHF.L.U32 R7, R8, R9, RZ ;  /* 0x0000000908077219 */ /* 0x000fe200000006ff */
[----:B------:R-:W-:-:S02]  /*0a80*/  IMAD.MOV.U32 R2, RZ, RZ, R14 ;  /* 0x000000ffff027224 */ /* 0x000fc400078e000e */
[----:B--2---:R-:W-:-:S04]  /*0a90*/  IMAD.MOV.U32 R3, RZ, RZ, R4 ;  /* 0x000000ffff037224 */ /* 0x004fc800078e0004 */
[----:B------:R-:W2:Y:S01]  /*0aa0*/  LDC R18, c[0x0][0x610] ;  /* 0x00018400ff127b82 */ /* 0x000ea20000000800 */
[----:B---3--:R-:W-:Y:S05]  /*0ab0*/  @!P0 BRA `(.L_x_6) ;  /* 0x0000000000288947 */ /* 0x008fea0003800000 */
[----:B------:R-:W3:Y:S02]  /*0ac0*/  LDC R9, c[0x0][0x64c] ;  /* 0x00019300ff097b82 */ /* 0x000ee40000000800 */
[----:B---3--:R-:W-:-:S05]  /*0ad0*/  IADD3 R9, P0, R14, R9, RZ ;  /* 0x000000090e097210 */ /* 0x008fca0007f1e0ff */
        /* <DEDUP_REMOVED lines=8> */
.L_x_6:
[----:B----4-:R-:W-:Y:S01]  /*0b60*/  SHF.R.U64 R2, R2, R16, R3 ;  /* 0x0000001002027219 */ /* 0x010fe20000001203 */
[----:B-1----:R-:W-:Y:S01]  /*0b70*/  VIADD R3, R19, 0xffffffff ;  /* 0xffffffff13037836 */ /* 0x002fe20000000000 */
[----:B------:R-:W-:Y:S01]  /*0b80*/  LOP3.LUT R10, R25, R10, RZ, 0xc0, !PT ;  /* 0x0000000a190a7212 */ /* 0x000fe200078ec0ff */
[----:B------:R-:W-:Y:S02]  /*0b90*/  IMAD.MOV R11, RZ, RZ, -R11 ;  /* 0x000000ffff0b7224 */ /* 0x000fe400078e0a0b */
[----:B------:R-:W-:Y:S01]  /*0ba0*/  IMAD.MOV R4, RZ, RZ, -R2 ;  /* 0x000000ffff047224 */ /* 0x000fe200078e0a02 */
[----:B------:R-:W-:Y:S01]  /*0bb0*/  LOP3.LUT R3, R12, R3, RZ, 0xc0, !PT ;  /* 0x000000030c037212 */ /* 0x000fe200078ec0ff */
[----:B------:R-:W-:Y:S02]  /*0bc0*/  IMAD R7, R7, R2, R10 ;  /* 0x0000000207077224 */ /* 0x000fe400078e020a */
[----:B------:R-:W-:Y:S02]  /*0bd0*/  @P3 IMAD R0, R13, R11, R6 ;  /* 0x0000000b0d003224 */ /* 0x000fe400078e0206 */
[----:B0-----:R-:W-:-:S02]  /*0be0*/  IMAD R2, R4, R23, R14 ;  /* 0x0000001704027224 */ /* 0x001fc400078e020e */
[----:B--2---:R-:W-:Y:S02]  /*0bf0*/  IMAD R18, R7, R18, R0 ;  /* 0x0000001207127224 */ /* 0x004fe400078e0200 */
[----:B------:R-:W-:Y:S02]  /*0c00*/  IMAD R3, R2, R19, R3 ;  /* 0x0000001302037224 */ /* 0x000fe400078e0203 */
[----:B------:R-:W-:-:S03]  /*0c10*/  IMAD.MOV.U32 R0, RZ, RZ, 0x1 ;  /* 0x00000001ff007424 */ /* 0x000fc600078e00ff */
[----:B------:R-:W-:Y:S02]  /*0c20*/  SEL R19, R3, R18, !P3 ;  /* 0x0000001203137207 */ /* 0x000fe40005800000 */
[----:B------:R-:W-:-:S07]  /*0c30*/  SEL R18, R18, R3, !P3 ;  /* 0x0000000312127207 */ /* 0x000fce0005800000 */
.L_x_4:
[----:B------:R-:W-:-:S08]  /*0c40*/  NOP ;  /* 0x0000000000007918 */ /* 0x000fd00000000000 */
[----:B------:R-:W0:Y:S02]  /*0c50*/  USETMAXREG.TRY_ALLOC.CTAPOOL UP0, 0xf0 ;  /* 0x000000f0000079c8 */ /* 0x000e240008000600 */
[----:B0-----:R-:W-:-:S13]  /*0c60*/  PLOP3.LUT P0, PT, PT, PT, UP0, 0x80, 0x0 ;  /* 0x000000000000781c */ /* 0x001fda0003f0f008 */
[----:B------:R-:W-:Y:S05]  /*0c70*/  @!P0 BRA `(.L_x_4) ;  /* 0xfffffffc00f08947 */ /* 0x000fea000383ffff */
[----:B------:R-:W-:Y:S01]  /*0c80*/  ULDC.64 UR4, c[0x0][0x598] ;  /* 0x0001660000047ab9 */ /* 0x000fe20000000a00 */
[----:B------:R-:W-:Y:S01]  /*0c90*/  ULDC.64 UR36, c[0x0][0x208] ;  /* 0x0000820000247ab9 */ /* 0x000fe20000000a00 */
[----:B------:R-:W-:-:S04]  /*0ca0*/  ISETP.NE.U32.AND P0, PT, RZ, UR4, PT ;  /* 0x00000004ff007c0c */ /* 0x000fc8000bf05070 */
[----:B------:R-:W-:-:S13]  /*0cb0*/  ISETP.NE.AND.EX P0, PT, RZ, UR5, PT, P0 ;  /* 0x00000005ff007c0c */ /* 0x000fda000bf05300 */
[----:B------:R-:W-:Y:S05]  /*0cc0*/  @!P0 BRA `(.L_x_7) ;  /* 0x00000000001c8947 */ /* 0x000fea0003800000 */
[----:B------:R-:W0:Y:S02]  /*0cd0*/  LDC.64 R2, c[0x0][0x598] ;  /* 0x00016600ff027b82 */ /* 0x000e240000000a00 */
[----:B0-----:R-:W2:Y:S02]  /*0ce0*/  LDG.E.64 R2, desc[UR36][R2.64] ;  /* 0x0000002402027981 */ /* 0x001ea4000c1e1b00 */
[----:B--2---:R-:W-:-:S04]  /*0cf0*/  ISETP.NE.U32.AND P0, PT, R2, RZ, PT ;  /* 0x000000ff0200720c */ /* 0x004fc80003f05070 */
[----:B------:R-:W-:-:S13]  /*0d00*/  ISETP.NE.AND.EX P0, PT, R3, RZ, PT, P0 ;  /* 0x000000ff0300720c */ /* 0x000fda0003f05300 */
[----:B------:R-:W-:Y:S05]  /*0d10*/  @!P0 BRA `(.L_x_7) ;  /* 0x0000000000088947 */ /* 0x000fea0003800000 */
[----:B------:R0:W5:Y:S01]  /*0d20*/  LD.E R2, desc[UR36][R2.64] ;  /* 0x0000002402027980 */ /* 0x000162000c101900 */
[----:B------:R-:W-:Y:S05]  /*0d30*/  BRA `(.L_x_8) ;  /* 0x0000000000247947 */ /* 0x000fea0003800000 */
.L_x_7:
[----:B------:R-:W-:Y:S02]  /*0d40*/  ULDC.64 UR4, c[0x0][0x588] ;  /* 0x0001620000047ab9 */ /* 0x000fe40000000a00 */
[----:B------:R-:W-:-:S04]  /*0d50*/  ISETP.NE.U32.AND P0, PT, RZ, UR4, PT ;  /* 0x00000004ff007c0c */ /* 0x000fc8000bf05070 */
[----:B------:R-:W-:-:S13]  /*0d60*/  ISETP.NE.AND.EX P0, PT, RZ, UR5, PT, P0 ;  /* 0x00000005ff007c0c */ /* 0x000fda000bf05300 */
[----:B------:R-:W-:Y:S05]  /*0d70*/  @!P0 BRA `(.L_x_9) ;  /* 0x00000000000c8947 */ /* 0x000fea0003800000 */
[----:B------:R-:W0:Y:S02]  /*0d80*/  LDC.64 R2, c[0x0][0x588] ;  /* 0x00016200ff027b82 */ /* 0x000e240000000a00 */
[----:B0-----:R1:W5:Y:S01]  /*0d90*/  LDG.E R2, desc[UR36][R2.64] ;  /* 0x0000002402027981 */ /* 0x001362000c1e1900 */
[----:B------:R-:W-:Y:S05]  /*0da0*/  BRA `(.L_x_8) ;  /* 0x0000000000087947 */ /* 0x000fea0003800000 */
.L_x_9:
[----:B------:R-:W-:Y:S02]  /*0db0*/  ULDC UR4, c[0x0][0x580] ;  /* 0x0001600000047ab9 */ /* 0x000fe40000000800 */
[----:B------:R-:W-:-:S07]  /*0dc0*/  IMAD.U32 R2, RZ, RZ, UR4 ;  /* 0x00000004ff027e24 */ /* 0x000fce000f8e00ff */
.L_x_8:
[----:B------:R-:W-:Y:S02]  /*0dd0*/  ULDC.64 UR4, c[0x0][0x5a0] ;  /* 0x0001680000047ab9 */ /* 0x000fe40000000a00 */
[----:B------:R-:W-:-:S04]  /*0de0*/  ISETP.NE.U32.AND P0, PT, RZ, UR4, PT ;  /* 0x00000004ff007c0c */ /* 0x000fc8000bf05070 */
[----:B------:R-:W-:-:S13]  /*0df0*/  ISETP.NE.AND.EX P0, PT, RZ, UR5, PT, P0 ;  /* 0x00000005ff007c0c */ /* 0x000fda000bf05300 */
[----:B------:R-:W-:Y:S05]  /*0e00*/  @!P0 BRA `(.L_x_10) ;  /* 0x00000000001c8947 */ /* 0x000fea0003800000 */
[----:B------:R-:W2:Y:S02]  /*0e10*/  LDC.64 R4, c[0x0][0x5a0] ;  /* 0x00016800ff047b82 */ /* 0x000ea40000000a00 */
[----:B--2---:R-:W2:Y:S02]  /*0e20*/  LDG.E.64 R4, desc[UR36][R4.64] ;  /* 0x0000002404047981 */ /* 0x004ea4000c1e1b00 */
[----:B--2---:R-:W-:-:S04]  /*0e30*/  ISETP.NE.U32.AND P0, PT, R4, RZ, PT ;  /* 0x000000ff0400720c */ /* 0x004fc80003f05070 */
[----:B------:R-:W-:-:S13]  /*0e40*/  ISETP.NE.AND.EX P0, PT, R5, RZ, PT, P0 ;  /* 0x000000ff0500720c */ /* 0x000fda0003f05300 */
[----:B------:R-:W-:Y:S05]  /*0e50*/  @!P0 BRA `(.L_x_10) ;  /* 0x0000000000088947 */ /* 0x000fea0003800000 */
[----:B------:R2:W5:Y:S01]  /*0e60*/  LD.E R16, desc[UR36][R4.64] ;  /* 0x0000002404107980 */ /* 0x000562000c101900 */
[----:B------:R-:W-:Y:S05]  /*0e70*/  BRA `(.L_x_11) ;  /* 0x0000000000247947 */ /* 0x000fea0003800000 */
.L_x_10:
[----:B------:R-:W-:Y:S02]  /*0e80*/  ULDC.64 UR4, c[0x0][0x590] ;  /* 0x0001640000047ab9 */ /* 0x000fe40000000a00 */
[----:B------:R-:W-:-:S04]  /*0e90*/  ISETP.NE.U32.AND P0, PT, RZ, UR4, PT ;  /* 0x00000004ff007c0c */ /* 0x000fc8000bf05070 */
[----:B------:R-:W-:-:S13]  /*0ea0*/  ISETP.NE.AND.EX P0, PT, RZ, UR5, PT, P0 ;  /* 0x00000005ff007c0c */ /* 0x000fda000bf05300 */
[----:B------:R-:W-:Y:S05]  /*0eb0*/  @!P0 BRA `(.L_x_12) ;  /* 0x00000000000c8947 */ /* 0x000fea0003800000 */
[----:B------:R-:W2:Y:S02]  /*0ec0*/  LDC.64 R4, c[0x0][0x590] ;  /* 0x00016400ff047b82 */ /* 0x000ea40000000a00 */
[----:B--2---:R3:W5:Y:S01]  /*0ed0*/  LDG.E R16, desc[UR36][R4.64] ;  /* 0x0000002404107981 */ /* 0x004762000c1e1900 */
[----:B------:R-:W-:Y:S05]  /*0ee0*/  BRA `(.L_x_11) ;  /* 0x0000000000087947 */ /* 0x000fea0003800000 */
.L_x_12:
[----:B------:R-:W-:Y:S02]  /*0ef0*/  ULDC UR4, c[0x0][0x584] ;  /* 0x0001610000047ab9 */ /* 0x000fe40000000800 */
[----:B------:R-:W-:-:S07]  /*0f00*/  IMAD.U32 R16, RZ, RZ, UR4 ;  /* 0x00000004ff107e24 */ /* 0x000fce000f8e00ff */
.L_x_11:
[----:B------:R-:W-:-:S13]  /*0f10*/  LOP3.LUT P0, RZ, R0, 0xff, RZ, 0xc0, !PT ;  /* 0x000000ff00ff7812 */ /* 0x000fda000780c0ff */
[----:B------:R-:W-:Y:S05]  /*0f20*/  @!P0 EXIT ;  /* 0x000000000000894d */ /* 0x000fea0003800000 */
[----:B------:R-:W-:Y:S01]  /*0f30*/  ULDC UR4, c[0x0][0x28c] ;  /* 0x0000a30000047ab9 */ /* 0x000fe20000000800 */
[----:B------:R-:W-:Y:S01]  /*0f40*/  UMOV UR38, URZ ;  /* 0x0000003f00267c82 */ /* 0x000fe20008000000 */
[----:B------:R-:W-:Y:S01]  /*0f50*/  UIADD3 UR4, UR4, 0x1f, URZ ;  /* 0x0000001f04047890 */ /* 0x000fe2000fffe03f */
[----:B------:R-:W-:-:S03]  /*0f60*/  UMOV UR39, URZ ;  /* 0x0000003f00277c82 */ /* 0x000fc60008000000 */
[----:B------:R-:W-:-:S04]  /*0f70*/  USHF.R.S32.HI UR5, URZ, 0x1f, UR4 ;  /* 0x0000001f3f057899 */ /* 0x000fc80008011404 */
[----:B------:R-:W-:-:S04]  /*0f80*/  ULEA.HI UR5, UR5, UR4, URZ, 0x5 ;  /* 0x0000000405057291 */ /* 0x000fc8000f8f283f */
[----:B------:R-:W-:-:S12]  /*0f90*/  USHF.R.S32.HI UR40, URZ, 0x5, UR5 ;  /* 0x000000053f287899 */ /* 0x000fd80008011405 */
.L_x_542:
[----:B------:R-:W4:Y:S01]  /*0fa0*/  S2R R0, SR_TID.X ;  /* 0x0000000000007919 */ /* 0x000f220000002100 */
[----:B0-----:R-:W0:Y:S01]  /*0fb0*/  S2UR UR7, SR_CgaCtaId ;  /* 0x00000000000779c3 */ /* 0x001e220000008800 */
[----:B------:R-:W-:Y:S02]  /*0fc0*/  UMOV UR6, 0x400 ;  /* 0x0000040000067882 */ /* 0x000fe40000000000 */
[----:B0-----:R-:W-:Y:S01]  /*0fd0*/  ULEA UR42, UR7, UR6, 0x18 ;  /* 0x00000006072a7291 */ /* 0x001fe2000f8ec03f */
[----:B----4-:R-:W-:-:S04]  /*0fe0*/  LOP3.LUT R0, R0, 0x80, RZ, 0xc0, !PT ;  /* 0x0000008000007812 */ /* 0x010fc800078ec0ff */
[----:B------:R-:W-:-:S06]  /*0ff0*/  SHF.R.U32.HI R0, RZ, 0x7, R0 ;  /* 0x00000007ff007819 */ /* 0x000fcc0000011600 */
[----:B------:R-:W0:Y:S02]  /*1000*/  SHFL.IDX PT, R0, R0, RZ, 0x1f ;  /* 0x00001fff00007589 */ /* 0x000e2400000e0000 */
[----:B0-----:R-:W-:-:S13]  /*1010*/  R2UR UR4, R0 ;  /* 0x00000000000472ca */ /* 0x001fda00000e0000 */
[----:B------:R-:W-:-:S04]  /*1020*/  ULEA.HI UR5, UR4, UR4, URZ, 0x1 ;  /* 0x0000000404057291 */ /* 0x000fc8000f8f083f */
[----:B------:R-:W-:-:S04]  /*1030*/  ULOP3.LUT UR5, UR5, 0xffffe, URZ, 0xc0, !UPT ;  /* 0x000ffffe05057892 */ /* 0x000fc8000f8ec03f */
[----:B------:R-:W-:-:S03]  /*1040*/  UIADD3 UR5, UR4, -UR5, URZ ;  /* 0x8000000504057290 */ /* 0x000fc6000fffe03f */
[----:B------:R-:W-:Y:S01]  /*1050*/  ULDC UR4, c[0x0][0x28c] ;  /* 0x0000a30000047ab9 */ /* 0x000fe20000000800 */
[----:B------:R-:W-:Y:S01]  /*1060*/  ULEA UR5, UR5, UR42, 0xc ;  /* 0x0000002a05057291 */ /* 0x000fe2000f8e603f */
[----:B------:R-:W-:-:S03]  /*1070*/  ISETP.LT.AND P0, PT, RZ, UR4, PT ;  /* 0x00000004ff007c0c */ /* 0x000fc6000bf01270 */
[----:B------:R-:W-:-:S04]  /*1080*/  UIADD3 UR5, UR5, 0x100, URZ ;  /* 0x0000010005057890 */ /* 0x000fc8000fffe03f */
[----:B------:R-:W-:-:S04]  /*1090*/  USHF.R.U32.HI UR5, URZ, 0x4, UR5 ;  /* 0x000000043f057899 */ /* 0x000fc80008011605 */
[----:B------:R-:W-:Y:S02]  /*10a0*/  ULOP3.LUT UR41, UR5, 0x3fff, URZ, 0xc0, !UPT ;  /* 0x00003fff05297892 */ /* 0x000fe4000f8ec03f */
[----:B-1-3--:R-:W-:Y:S10]  /*10b0*/  @P0 BRA `(.L_x_13) ;  /* 0x0000000000400947 */ /* 0x00aff40003800000 */
[----:B------:R-:W-:Y:S01]  /*10c0*/  MOV R0, 0x0 ;  /* 0x0000000000007802 */ /* 0x000fe20000000f00 */
[----:B------:R-:W-:Y:S01]  /*10d0*/  ULDC.64 UR4, c[0x4][0x68] ;  /* 0x01001a0000047ab9 */ /* 0x000fe20000000a00 */
[----:B------:R-:W-:Y:S01]  /*10e0*/  ULDC.64 UR6, c[0x4][0x8] ;  /* 0x0100020000067ab9 */ /* 0x000fe20000000a00 */
[----:B--23--:R-:W-:Y:S01]  /*10f0*/  IMAD.U32 R4, RZ, RZ, UR4 ;  /* 0x00000004ff047e24 */ /* 0x00cfe2000f8e00ff */
[----:B------:R0:W2:Y:S01]  /*1100*/  LDC.64 R14, c[0x4][R0] ;  /* 0x01000000000e7b82 */ /* 0x0000a20000000a00 */
[----:B------:R-:W-:Y:S01]  /*1110*/  IMAD.U32 R5, RZ, RZ, UR5 ;  /* 0x00000005ff057e24 */ /* 0x000fe2000f8e00ff */
[----:B------:R-:W-:Y:S01]  /*1120*/  ULDC.64 UR4, c[0x4][0x70] ;  /* 0x01001c0000047ab9 */ /* 0x000fe20000000a00 */
[----:B------:R-:W-:Y:S02]  /*1130*/  IMAD.U32 R10, RZ, RZ, UR6 ;  /* 0x00000006ff0a7e24 */ /* 0x000fe4000f8e00ff */
[----:B------:R-:W-:Y:S02]  /*1140*/  IMAD.U32 R6, RZ, RZ, UR4 ;  /* 0x00000004ff067e24 */ /* 0x000fe4000f8e00ff */
[----:B------:R-:W-:-:S02]  /*1150*/  IMAD.U32 R7, RZ, RZ, UR5 ;  /* 0x00000005ff077e24 */ /* 0x000fc4000f8e00ff */
[----:B------:R-:W-:Y:S02]  /*1160*/  IMAD.U32 R11, RZ, RZ, UR7 ;  /* 0x00000007ff0b7e24 */ /* 0x000fe4000f8e00ff */
[----:B------:R-:W-:Y:S02]  /*1170*/  IMAD.MOV.U32 R8, RZ, RZ, 0x1e1 ;  /* 0x000001e1ff087424 */ /* 0x000fe400078e00ff */
[----:B------:R-:W-:Y:S02]  /*1180*/  IMAD.MOV.U32 R12, RZ, RZ, 0x1 ;  /* 0x00000001ff0c7424 */ /* 0x000fe400078e00ff */
[----:B0-----:R-:W-:-:S07]  /*1190*/  IMAD.MOV.U32 R13, RZ, RZ, RZ ;  /* 0x000000ffff0d7224 */ /* 0x001fce00078e00ff */
[----:B------:R-:W-:-:S07]  /*11a0*/  LEPC R20, `(.L_x_13) ;  /* 0x000000001014794e */ /* 0x000fce0000000000 */
[----:B-12--5:R-:W-:Y:S05]  /*11b0*/  CALL.ABS.NOINC R14 ;  /* 0x000000000e007343 */ /* 0x026fea0003c00000 */
.L_x_13:
[----:B------:R-:W-:-:S04]  /*11c0*/  LOP3.LUT R0, R17, 0x1, RZ, 0xfc, !PT ;  /* 0x0000000111007812 */ /* 0x000fc800078efcff */
[----:B------:R-:W-:-:S13]  /*11d0*/  ISETP.NE.AND P0, PT, R0, 0x3, PT ;  /* 0x000000030000780c */ /* 0x000fda0003f05270 */
[----:B------:R-:W-:Y:S05]  /*11e0*/  @!P0 BRA `(.L_x_14) ;  /* 0x0000000000048947 */ /* 0x000fea0003800000 */
[----:B------:R-:W-:Y:S01]  /*11f0*/  BPT.TRAP 0x1 ;  /* 0x000000040000795c */ /* 0x000fe20000300000 */
.L_x_14:
[----:B-1----:R-:W-:Y:S02]  /*1200*/  IMAD.U32 R3, RZ, RZ, UR39 ;  /* 0x00000027ff037e24 */ /* 0x002fe4000f8e00ff */
[----:B------:R-:W-:-:S03]  /*1210*/  IMAD.U32 R0, RZ, RZ, UR38 ;  /* 0x00000026ff007e24 */ /* 0x000fc6000f8e00ff */
[----:B------:R-:W-:Y:S02]  /*1220*/  LEA R3, R3, UR42, 0x3 ;  /* 0x0000002a03037c11 */ /* 0x000fe4000f8e18ff */
[----:B------:R-:W-:-:S04]  /*1230*/  SHF.L.U32 R0, R0, 0x1f, RZ ;  /* 0x0000001f00007819 */ /* 0x000fc800000006ff */
[----:B------:R0:W1:Y:S01]  /*1240*/  SYNCS.PHASECHK.TRANS64.TRYWAIT P1, [R3+URZ], R0 ;  /* 0x00000000030075a7 */ /* 0x000062000802017f */
[----:B------:R-:W-:Y:S05]  /*1250*/  @!P0 BRA `(.L_x_15) ;  /* 0x0000000000048947 */ /* 0x000fea0003800000 */
[----:B------:R-:W-:Y:S01]  /*1260*/  BPT.TRAP 0x1 ;  /* 0x000000040000795c */ /* 0x000fe20000300000 */
.L_x_15:
[----:B-1----:R-:W-:Y:S05]  /*1270*/  @P1 BRA `(.L_x_16) ;  /* 0x0000000000081947 */ /* 0x002fea0003800000 */
[----:B------:R-:W1:Y:S02]  /*1280*/  SYNCS.PHASECHK.TRANS64.TRYWAIT P1, [R3+URZ], R0 ;  /* 0x00000000030075a7 */ /* 0x000e64000802017f */
[----:B-1----:R-:W-:Y:S05]  /*1290*/  @!P1 BRA `(.L_x_17) ;  /* 0x0000015c00909947 */ /* 0x002fea0003800000 */
.L_x_16:
[----:B------:R-:W-:-:S04]  /*12a0*/  UISETP.LT.AND UP0, UPT, UR40, 0x1, UPT ;  /* 0x000000012800788c */ /* 0x000fc8000bf01270 */
[----:B------:R-:W-:-:S04]  /*12b0*/  USEL UR4, UR40, 0x1, UP0 ;  /* 0x0000000128047887 */ /* 0x000fc80008000000 */
[----:B------:R-:W-:-:S06]  /*12c0*/  UIADD3 UR4, UR40, -UR4, URZ ;  /* 0x8000000428047290 */ /* 0x000fcc000fffe03f */
[----:B01----:R-:W-:Y:S02]  /*12d0*/  IMAD.U32 R0, RZ, RZ, UR4 ;  /* 0x00000004ff007e24 */ /* 0x003fe4000f8e00ff */
[----:B------:R-:W-:Y:S01]  /*12e0*/  IMAD.U32 R3, RZ, RZ, UR4 ;  /* 0x00000004ff037e24 */ /* 0x000fe2000f8e00ff */
[----:B------:R-:W-:Y:S05]  /*12f0*/  WARPSYNC.ALL ;  /* 0x0000000000007948 */ /* 0x000fea0003800000 */
[----:B------:R-:W-:Y:S01]  /*1300*/  ISETP.GE.AND P1, PT, R0, 0x1, PT ;  /* 0x000000010000780c */ /* 0x000fe20003f26270 */
[----:B------:R-:W-:Y:S01]  /*1310*/  UIADD3 UR4, UR42, 0xa100, URZ ;  /* 0x0000a1002a047890 */ /* 0x000fe2000fffe03f */
[----:B------:R-:W-:Y:S01]  /*1320*/  WARPGROUP.ARRIVE ;  /* 0x00000000000079c5 */ /* 0x000fe20000000000 */
[----:B------:R-:W-:Y:S01]  /*1330*/  UMOV UR9, 0x80000020 ;  /* 0x8000002000097882 */ /* 0x000fe20000000000 */
[----:B------:R-:W-:Y:S01]  /*1340*/  UMOV UR11, 0x80000020 ;  /* 0x80000020000b7882 */ /* 0x000fe20000000000 */
[----:B------:R-:W-:-:S04]  /*1350*/  USHF.R.U32.HI UR4, URZ, 0x4, UR4 ;  /* 0x000000043f047899 */ /* 0x000fc80008011604 */
[----:B------:R-:W-:Y:S02]  /*1360*/  ULOP3.LUT UR5, UR4, 0x3fff, URZ, 0xc0, !UPT ;  /* 0x00003fff04057892 */ /* 0x000fe4000f8ec03f */
[----:B------:R-:W-:Y:S02]  /*1370*/  ULOP3.LUT UR4, UR41, 0x10000, URZ, 0xfc, !UPT ;  /* 0x0001000029047892 */ /* 0x000fe4000f8efc3f */
[----:B------:R-:W-:Y:S02]  /*1380*/  ULOP3.LUT UR5, UR5, 0x10000, URZ, 0xfc, !UPT ;  /* 0x0001000005057892 */ /* 0x000fe4000f8efc3f */
[----:B------:R-:W-:Y:S02]  /*1390*/  ULEA UR6, UR39, UR4, 0x9 ;  /* 0x0000000427067291 */ /* 0x000fe4000f8e483f */
[----:B------:R-:W-:-:S05]  /*13a0*/  ULEA UR7, UR39, UR5, 0xb ;  /* 0x0000000527077291 */ /* 0x000fca000f8e583f */
[----:B------:R-:W-:Y:S02]  /*13b0*/  UMOV UR8, UR6 ;  /* 0x0000000600087c82 */ /* 0x000fe40008000000 */
[----:B------:R-:W-:Y:S02]  /*13c0*/  UMOV UR10, UR7 ;  /* 0x00000007000a7c82 */ /* 0x000fe40008000000 */
[----:B------:R-:W-:Y:S01]  /*13d0*/  HGMMA.64x256x16.F32 R24, gdesc[UR8], RZ, !UPT, gsb0 ;  /* 0x03e00000081879f0 */ /* 0x000fe2000c0008ff */
[----:B------:R-:W-:Y:S01]  /*13e0*/  UIADD3 UR10, UR7, 0x400, URZ ;  /* 0x00000400070a7890 */ /* 0x000fe2000fffe03f */
[----:B------:R-:W-:Y:S01]  /*13f0*/  UMOV UR11, 0x80000020 ;  /* 0x80000020000b7882 */ /* 0x000fe20000000000 */
[----:B------:R-:W-:Y:S02]  /*1400*/  WARPGROUP.DEPBAR.LE gsb0, 0x0 ;  /* 0x00008000000079c5 */ /* 0x000fe40000010000 */
[----:B------:R-:W-:Y:S01]  /*1410*/  STL.64 [R1], R24 ;  /* 0x0000001801007387 */ /* 0x000fe20000100a00 */
[----:B------:R-:W-:Y:S01]  /*1420*/  IMAD.MOV.U32 R235, RZ, RZ, R52 ;  /* 0x000000ffffeb7224 */ /* 0x000fe200078e0034 */
[----:B------:R-:W-:Y:S01]  /*1430*/  MOV R197, R113 ;  /* 0x0000007100c57202 */ /* 0x000fe20000000f00 */
[----:B------:R-:W-:Y:S01]  /*1440*/  IMAD.MOV.U32 R234, RZ, RZ, R53 ;  /* 0x000000ffffea7224 */ /* 0x000fe200078e0035 */
[----:B------:R-:W-:Y:S01]  /*1450*/  STL.64 [R1+0x8], R26 ;  /* 0x0000081a01007387 */ /* 0x000fe20000100a00 */
[----:B------:R-:W-:-:S02]  /*1460*/  IMAD.MOV.U32 R233, RZ, RZ, R54 ;  /* 0x000000ffffe97224 */ /* 0x000fc400078e0036 */
[----:B------:R-:W-:Y:S01]  /*1470*/  IMAD.MOV.U32 R232, RZ, RZ, R55 ;  /* 0x000000ffffe87224 */ /* 0x000fe200078e0037 */
[----:B------:R-:W-:Y:S01]  /*1480*/  STL.64 [R1+0x10], R28 ;  /* 0x0000101c01007387 */ /* 0x000fe20000100a00 */
[----:B------:R-:W-:Y:S02]  /*1490*/  IMAD.MOV.U32 R231, RZ, RZ, R56 ;  /* 0x000000ffffe77224 */ /* 0x000fe400078e0038 */
[----:B------:R-:W-:Y:S01]  /*14a0*/  IMAD.MOV.U32 R230, RZ, RZ, R57 ;  /* 0x000000ffffe67224 */ /* 0x000fe200078e0039 */
[----:B------:R-:W-:Y:S01]  /*14b0*/  STL.64 [R1+0x18], R30 ;  /* 0x0000181e01007387 */ /* 0x000fe20000100a00 */
[----:B------:R-:W-:Y:S02]  /*14c0*/  IMAD.MOV.U32 R229, RZ, RZ, R58 ;  /* 0x000000ffffe57224 */ /* 0x000fe400078e003a */
        /* <DEDUP_REMOVED lines=28> */
[----:B------:R0:W-:Y:S01]  /*1690*/  STL.64 [R1+0x68], R50 ;  /* 0x0000683201007387 */ /* 0x0001e20000100a00 */
[----:B------:R-:W-:-:S02]  /*16a0*/  IMAD.MOV.U32 R162, RZ, RZ, R78 ;  /* 0x000000ffffa27224 */ /* 0x000fc400078e004e */
[----:B------:R-:W-:Y:S01]  /*16b0*/  IMAD.MOV.U32 R163, RZ, RZ, R79 ;  /* 0x000000ffffa37224 */ /* 0x000fe200078e004f */
[----:B------:R-:W-:Y:S01]  /*16c0*/  STL [R1+0x2c0], R155 ;  /* 0x0002c09b01007387 */ /* 0x000fe20000100800 */
[----:B------:R-:W-:Y:S02]  /*16d0*/  IMAD.MOV.U32 R164, RZ, RZ, R80 ;  /* 0x000000ffffa47224 */ /* 0x000fe400078e0050 */
[----:B------:R-:W-:Y:S02]  /*16e0*/  IMAD.MOV.U32 R165, RZ, RZ, R81 ;  /* 0x000000ffffa57224 */ /* 0x000fe400078e0051 */
[----:B------:R-:W-:Y:S02]  /*16f0*/  IMAD.MOV.U32 R166, RZ, RZ, R82 ;  /* 0x000000ffffa67224 */ /* 0x000fe400078e0052 */
[----:B------:R-:W-:Y:S02]  /*1700*/  IMAD.MOV.U32 R167, RZ, RZ, R83 ;  /* 0x000000ffffa77224 */ /* 0x000fe400078e0053 */
[----:B------:R-:W-:-:S02]  /*1710*/  IMAD.MOV.U32 R168, RZ, RZ, R84 ;  /* 0x000000ffffa87224 */ /* 0x000fc400078e0054 */
[----:B------:R-:W-:Y:S02]  /*1720*/  IMAD.MOV.U32 R169, RZ, RZ, R85 ;  /* 0x000000ffffa97224 */ /* 0x000fe400078e0055 */
        /* <DEDUP_REMOVED lines=62> */
[----:B--23--:R-:W-:Y:S02]  /*1b10*/  IMAD.MOV.U32 R5, RZ, RZ, R149 ;  /* 0x000000ffff057224 */ /* 0x00cfe400078e0095 */
[----:B------:R-:W-:Y:S02]  /*1b20*/  IMAD.MOV.U32 R4, RZ, RZ, R150 ;  /* 0x000000ffff047224 */ /* 0x000fe400078e0096 */
[----:B------:R-:W-:-:S02]  /*1b30*/  IMAD.MOV.U32 R0, RZ, RZ, R151 ;  /* 0x000000ffff007224 */ /* 0x000fc400078e0097 */
[----:B0-----:R-:W-:-:S06]  /*1b40*/  WARPGROUP.ARRIVE ;  /* 0x00000000000079c5 */ /* 0x001fcc0000000000 */
[----:B------:R-:W-:Y:S03]  /*1b50*/  HGMMA.64x256x16.F32 R24, gdesc[UR8], RZ, !UPT, gsb0 ;  /* 0x03e00000081879f0 */ /* 0x000fe6000c0008ff */
[----:B------:R-:W-:Y:S02]  /*1b60*/  WARPGROUP.DEPBAR.LE gsb0, 0x0 ;  /* 0x00008000000079c5 */ /* 0x000fe40000010000 */
[----:B------:R-:W-:Y:S04]  /*1b70*/  STL.64 [R1+0x2b8], R150 ;  /* 0x0002b89601007387 */ /* 0x000fe80000100a00 */
        /* <DEDUP_REMOVED lines=20> */
[----:B------:R0:W-:Y:S04]  /*1cc0*/  STL.64 [R1+0x210], R108 ;  /* 0x0002106c01007387 */ /* 0x0001e80000100a00 */
[----:B0-----:R-:W2:Y:S04]  /*1cd0*/  LDL.LU R108, [R1] ;  /* 0x00000000016c7983 */ /* 0x001ea80000300800 */
[----:B------:R-:W2:Y:S04]  /*1ce0*/  LDL.LU R109, [R1+0x4] ;  /* 0x00000400016d7983 */ /* 0x000ea80000300800 */
        /* <DEDUP_REMOVED lines=25> */
[----:B------:R-:W2:Y:S01]  /*1e80*/  LDL.LU R135, [R1+0x6c] ;  /* 0x00006c0001877983 */ /* 0x000ea20000300800 */
[----:B------:R-:W-:Y:S01]  /*1e90*/  IMAD.MOV.U32 R136, RZ, RZ, R235 ;  /* 0x000000ffff887224 */ /* 0x000fe200078e00eb */
[----:B------:R-:W-:Y:S01]  /*1ea0*/  UIADD3 UR8, UR6, 0x2, URZ ;  /* 0x0000000206087890 */ /* 0x000fe2000fffe03f */
[----:B------:R-:W-:Y:S01]  /*1eb0*/  IMAD.MOV.U32 R137, RZ, RZ, R234 ;  /* 0x000000ffff897224 */ /* 0x000fe200078e00ea */
[----:B------:R-:W-:Y:S01]  /*1ec0*/  UIADD3 UR10, UR7, 0x2, URZ ;  /* 0x00000002070a7890 */ /* 0x000fe2000fffe03f */
[----:B------:R-:W-:Y:S01]  /*1ed0*/  IMAD.MOV.U32 R138, RZ, RZ, R233 ;  /* 0x000000ffff8a7224 */ /* 0x000fe200078e00e9 */
[----:B------:R-:W-:Y:S01]  /*1ee0*/  UMOV UR9, 0x80000020 ;  /* 0x8000002000097882 */ /* 0x000fe20000000000 */
[----:B------:R-:W-:Y:S01]  /*1ef0*/  IMAD.MOV.U32 R139, RZ, RZ, R232 ;  /* 0x000000ffff8b7224 */ /* 0x000fe200078e00e8 */
[----:B------:R-:W-:Y:S01]  /*1f00*/  UMOV UR11, 0x80000020 ;  /* 0x80000020000b7882 */ /* 0x000fe20000000000 */
        /* <DEDUP_REMOVED lines=29> */
[----:B------:R-:W-:-:S06]  /*20e0*/  IMAD.MOV.U32 R235, RZ, RZ, R0 ;  /* 0x000000ffffeb7224 */ /* 0x000fcc00078e0000 */
[----:B--2---:R-:W-:-:S06]  /*20f0*/  WARPGROUP.ARRIVE ;  /* 0x00000000000079c5 */ /* 0x004fcc0000000000 */
[----:B------:R-:W-:Y:S03]  /*2100*/  HGMMA.64x256x16.F32 R108, gdesc[UR8], R108, gsb0 ;  /* 0x03e00000086c79f0 */ /* 0x000fe6000800086c */
[----:B------:R-:W-:Y:S02]  /*2110*/  WARPGROUP.DEPBAR.LE gsb0, 0x0 ;  /* 0x00008000000079c5 */ /* 0x000fe40000010000 */
[----:B------:R-:W-:Y:S04]  /*2120*/  STL.64 [R1], R108 ;  /* 0x0000006c01007387 */ /* 0x000fe80000100a00 */
        /* <DEDUP_REMOVED lines=63> */
[----:B0-----:R1:W5:Y:S04]  /*2520*/  LDL.LU R155, [R1+0x2c0] ;  /* 0x0002c000019b7983 */ /* 0x0013680000300800 */
[----:B------:R-:W2:Y:S04]  /*2530*/  LDL.LU.64 R150, [R1+0x2b8] ;  /* 0x0002b80001967983 */ /* 0x000ea80000300a00 */
        /* <DEDUP_REMOVED lines=20> */
[----:B------:R-:W2:Y:S01]  /*2680*/  LDL.LU.64 R108, [R1+0x210] ;  /* 0x00021000016c7983 */ /* 0x000ea20000300a00 */
[----:B------:R-:W-:Y:S01]  /*2690*/  UIADD3 UR10, UR7, 0x402, URZ ;  /* 0x00000402070a7890 */ /* 0x000fe2000fffe03f */
[----:B------:R-:W-:Y:S01]  /*26a0*/  UMOV UR11, 0x80000020 ;  /* 0x80000020000b7882 */ /* 0x000fe20000000000 */
[----:B--2---:R-:W-:-:S07]  /*26b0*/  WARPGROUP.ARRIVE ;  /* 0x00000000000079c5 */ /* 0x004fce0000000000 */
[----:B------:R-:W-:Y:S03]  /*26c0*/  HGMMA.64x256x16.F32 R24, gdesc[UR8], R24, gsb0 ;  /* 0x03e00000081879f0 */ /* 0x000fe60008000818 */
[----:B------:R-:W-:Y:S02]  /*26d0*/  WARPGROUP.DEPBAR.LE gsb0, 0x0 ;  /* 0x00008000000079c5 */ /* 0x000fe40000010000 */
[----:B-1----:R-:W-:Y:S05]  /*26e0*/  @!P1 BRA `(.L_x_18) ;  /* 0x00000020007c9947 */ /* 0x002fea0003800000 */
[----:B------:R-:W-:-:S04]  /*26f0*/  UIADD3 UR6, UR39, 0x1, URZ ;  /* 0x0000000127067890 */ /* 0x000fc8000fffe03f */
[----:B------:R-:W-:-:S04]  /*2700*/  UISETP.NE.AND UP0, UPT, UR6, 0x5, UPT ;  /* 0x000000050600788c */ /* 0x000fc8000bf05270 */
[----:B------:R-:W-:Y:S02]  /*2710*/  USEL UR7, URZ, 0x1, UP0 ;  /* 0x000000013f077887 */ /* 0x000fe40008000000 */
[----:B------:R-:W-:Y:S02]  /*2720*/  USEL UR6, UR6, URZ, UP0 ;  /* 0x0000003f06067287 */ /* 0x000fe40008000000 */
[----:B------:R-:W-:-:S06]  /*2730*/  ULOP3.LUT UR7, UR38, UR7, URZ, 0x3c, !UPT ;  /* 0x0000000726077292 */ /* 0x000fcc000f8e3c3f */
[----:B------:R-:W-:Y:S01]  /*2740*/  IMAD.U32 R0, RZ, RZ, UR7 ;  /* 0x00000007ff007e24 */ /* 0x000fe2000f8e00ff */
[----:B------:R-:W-:-:S06]  /*2750*/  UMOV UR7, UR39 ;  /* 0x0000002700077c82 */ /* 0x000fcc0008000000 */
.L_x_25:
[----:B------:R-:W-:Y:S05]  /*2760*/  @!P0 BRA `(.L_x_19) ;  /* 0x0000000000048947 */ /* 0x000fea0003800000 */
[----:B------:R-:W-:Y:S01]  /*2770*/  BPT.TRAP 0x1 ;  /* 0x000000040000795c */ /* 0x000fe20000300000 */
.L_x_19:
[----:B------:R-:W0:Y:S01]  /*2780*/  S2UR UR9, SR_CgaCtaId ;  /* 0x00000000000979c3 */ /* 0x000e220000008800 */
[----:B------:R-:W-:Y:S01]  /*2790*/  UMOV UR8, 0x400 ;  /* 0x0000040000087882 */ /* 0x000fe20000000000 */
[----:B------:R-:W-:Y:S01]  /*27a0*/  SHF.L.U32 R4, R0, 0x1f, RZ ;  /* 0x0000001f00047819 */ /* 0x000fe200000006ff */
[----:B0-----:R-:W-:-:S04]  /*27b0*/  ULEA UR14, UR9, UR8, 0x18 ;  /* 0x00000008090e7291 */ /* 0x001fc8000f8ec03f */
[----:B------:R-:W-:-:S09]  /*27c0*/  ULEA UR8, UR6, UR14, 0x3 ;  /* 0x0000000e06087291 */ /* 0x000fd2000f8e183f */
[----:B------:R0:W1:Y:S01]  /*27d0*/  SYNCS.PHASECHK.TRANS64.TRYWAIT P1, [UR8], R4 ;  /* 0x00000004ff0075a7 */ /* 0x0000620008020148 */
[----:B------:R-:W-:Y:S05]  /*27e0*/  @!P0 BRA `(.L_x_20) ;  /* 0x0000000000048947 */ /* 0x000fea0003800000 */
[----:B------:R-:W-:Y:S01]  /*27f0*/  BPT.TRAP 0x1 ;  /* 0x000000040000795c */ /* 0x000fe20000300000 */
.L_x_20:
[----:B-1----:R-:W-:Y:S05]  /*2800*/  @P1 BRA `(.L_x_21) ;  /* 0x0000000000081947 */ /* 0x002fea0003800000 */
[----:B------:R-:W1:Y:S02]  /*2810*/  SYNCS.PHASECHK.TRANS64.TRYWAIT P1, [UR8], R4 ;  /* 0x00000004ff0075a7 */ /* 0x000e640008020148 */
[----:B-1----:R-:W-:Y:S05]  /*2820*/  @!P1 BRA `(.L_x_22) ;  /* 0x0000014800409947 */ /* 0x002fea0003800000 */
.L_x_21:
        /* <DEDUP_REMOVED lines=64> */
[----:B--2---:R-:W2:Y:S04]  /*2c30*/  LDL.LU.64 R24, [R1] ;  /* 0x0000000001187983 */ /* 0x004ea80000300a00 */
        /* <DEDUP_REMOVED lines=63> */
[----:B------:R-:W-:-:S02]  /*3030*/  ULEA UR12, UR6, UR4, 0x9 ;  /* 0x00000004060c7291 */ /* 0x000fc4000f8e483f */
[----:B------:R-:W-:Y:S01]  /*3040*/  ULEA UR13, UR6, UR5, 0xb ;  /* 0x00000005060d7291 */ /* 0x000fe2000f8e583f */
[----:B------:R-:W-:Y:S01]  /*3050*/  UMOV UR9, 0x80000020 ;  /* 0x8000002000097882 */ /* 0x000fe20000000000 */
[----:B------:R-:W-:-:S03]  /*3060*/  UMOV UR11, 0x80000020 ;  /* 0x80000020000b7882 */ /* 0x000fc60000000000 */
[----:B------:R-:W-:Y:S02]  /*3070*/  UMOV UR8, UR12 ;  /* 0x0000000c00087c82 */ /* 0x000fe40008000000 */
[----:B------:R-:W-:Y:S01]  /*3080*/  UMOV UR10, UR13 ;  /* 0x0000000d000a7c82 */ /* 0x000fe20008000000 */
[----:B--2---:R-:W-:-:S06]  /*3090*/  WARPGROUP.ARRIVE ;  /* 0x00000000000079c5 */ /* 0x004fcc0000000000 */
[----:B------:R-:W-:Y:S03]  /*30a0*/  HGMMA.64x256x16.F32 R24, gdesc[UR8], R24, gsb0 ;  /* 0x03e00000081879f0 */ /* 0x000fe60008000818 */
[----:B------:R-:W-:Y:S02]  /*30b0*/  WARPGROUP.DEPBAR.LE gsb0, 0x0 ;  /* 0x00008000000079c5 */ /* 0x000fe40000010000 */
[----:B------:R-:W-:Y:S01]  /*30c0*/  STL.64 [R1], R24 ;  /* 0x0000001801007387 */ /* 0x000fe20000100a00 */
[----:B-1----:R-:W-:Y:S01]  /*30d0*/  IMAD.MOV.U32 R5, RZ, RZ, R150 ;  /* 0x000000ffff057224 */ /* 0x002fe200078e0096 */
[----:B------:R-:W-:Y:S01]  /*30e0*/  MOV R8, R147 ;  /* 0x0000009300087202 */ /* 0x000fe20000000f00 */
[----:B0-----:R-:W-:Y:S01]  /*30f0*/  IMAD.MOV.U32 R4, RZ, RZ, R151 ;  /* 0x000000ffff047224 */ /* 0x001fe200078e0097 */
[----:B------:R-:W-:Y:S01]  /*3100*/  STL.64 [R1+0x8], R26 ;  /* 0x0000081a01007387 */ /* 0x000fe20000100a00 */
        /* <DEDUP_REMOVED lines=39> */
[----:B------:R0:W-:Y:S01]  /*3380*/  STL [R1+0x70], R52 ;  /* 0x0000703401007387 */ /* 0x0001e20000100800 */
[----:B------:R-:W-:-:S02]  /*3390*/  IMAD.MOV.U32 R207, RZ, RZ, R123 ;  /* 0x000000ffffcf7224 */ /* 0x000fc400078e007b */
[----:B------:R-:W-:Y:S01]  /*33a0*/  IMAD.MOV.U32 R204, RZ, RZ, R120 ;  /* 0x000000ffffcc7224 */ /* 0x000fe200078e0078 */
[----:B------:R-:W2:Y:S01]  /*33b0*/  LDL.LU.64 R150, [R1+0x4c0] ;  /* 0x0004c00001967983 */ /* 0x000ea20000300a00 */
[----:B------:R-:W-:Y:S02]  /*33c0*/  IMAD.MOV.U32 R205, RZ, RZ, R121 ;  /* 0x000000ffffcd7224 */ /* 0x000fe400078e0079 */
[----:B------:R-:W-:Y:S01]  /*33d0*/  IMAD.MOV.U32 R202, RZ, RZ, R118 ;  /* 0x000000ffffca7224 */ /* 0x000fe200078e0076 */
[----:B------:R-:W2:Y:S01]  /*33e0*/  LDL.LU.64 R148, [R1+0x4b8] ;  /* 0x0004b80001947983 */ /* 0x000ea20000300a00 */
[----:B------:R-:W-:Y:S02]  /*33f0*/  IMAD.MOV.U32 R203, RZ, RZ, R119 ;  /* 0x000000ffffcb7224 */ /* 0x000fe400078e0077 */
[----:B------:R-:W-:Y:S01]  /*3400*/  IMAD.MOV.U32 R200, RZ, RZ, R116 ;  /* 0x000000ffffc87224 */ /* 0x000fe200078e0074 */
[----:B------:R-:W2:Y:S01]  /*3410*/  LDL.LU.64 R146, [R1+0x4b0] ;  /* 0x0004b00001927983 */ /* 0x000ea20000300a00 */
        /* <DEDUP_REMOVED lines=93> */
[----:B------:R-:W-:-:S03]  /*39f0*/  IMAD.MOV.U32 R235, RZ, RZ, R53 ;  /* 0x000000ffffeb7224 */ /* 0x000fc600078e0035 */
        /* <DEDUP_REMOVED lines=15> */
[----:B0-----:R-:W2:Y:S04]  /*3af0*/  LDL.LU.64 R52, [R1+0x338] ;  /* 0x0003380001347983 */ /* 0x001ea80000300a00 */
        /* <DEDUP_REMOVED lines=15> */
[----:B------:R-:W-:-:S02]  /*3bf0*/  UMOV UR11, 0x80000020 ;  /* 0x80000020000b7882 */ /* 0x000fc40000000000 */
[----:B-----5:R-:W-:Y:S01]  /*3c00*/  STL [R1+0x2c0], R155 ;  /* 0x0002c09b01007387 */ /* 0x020fe20000100800 */
[----:B--2---:R-:W-:-:S06]  /*3c10*/  WARPGROUP.ARRIVE ;  /* 0x00000000000079c5 */ /* 0x004fcc0000000000 */
[----:B------:R-:W-:Y:S03]  /*3c20*/  HGMMA.64x256x16.F32 R24, gdesc[UR8], R24, gsb0 ;  /* 0x03e00000081879f0 */ /* 0x000fe60008000818 */
        /* <DEDUP_REMOVED lines=83> */
[----:B------:R-:W-:Y:S01]  /*4160*/  IMAD.MOV.U32 R235, RZ, RZ, R4 ;  /* 0x000000ffffeb7224 */ /* 0x000fe200078e0004 */
[----:B------:R-:W-:Y:S02]  /*4170*/  UIADD3 UR8, UR12, 0x2, URZ ;  /* 0x000000020c087890 */ /* 0x000fe4000fffe03f */
[----:B------:R-:W-:Y:S01]  /*4180*/  UIADD3 UR10, UR13, 0x2, URZ ;  /* 0x000000020d0a7890 */ /* 0x000fe2000fffe03f */
[----:B------:R-:W-:Y:S01]  /*4190*/  UMOV UR9, 0x80000020 ;  /* 0x8000002000097882 */ /* 0x000fe20000000000 */
[----:B------:R-:W-:Y:S01]  /*41a0*/  UMOV UR11, 0x80000020 ;  /* 0x80000020000b7882 */ /* 0x000fe20000000000 */
        /* <DEDUP_REMOVED lines=96> */
[----:B------:R-:W-:Y:S01]  /*47b0*/  BPT.TRAP 0x1 ;  /* 0x000000040000795c */ /* 0x000fe20000300000 */
.L_x_23:
[----:B------:R-:W-:Y:S01]  /*47c0*/  ULEA UR8, UR7, UR14, 0x3 ;  /* 0x0000000e07087291 */ /* 0x000fe2000f8e183f */
[----:B------:R-:W-:-:S03]  /*47d0*/  ISETP.GT.U32.AND P1, PT, R17, 0x1, PT ;  /* 0x000000011100780c */ /* 0x000fc60003f24070 */
[----:B------:R-:W-:-:S04]  /*47e0*/  UIADD3 UR8, UR8, 0x28, URZ ;  /* 0x0000002808087890 */ /* 0x000fc8000fffe03f */
[----:B------:R-:W-:-:S09]  /*47f0*/  UPRMT UR8, URZ, 0x654, UR8 ;  /* 0x000006543f087896 */ /* 0x000fd20008000008 */
[----:B------:R-:W-:Y:S01]  /*4800*/  SYNCS.ARRIVE.TRANS64.RED.A1T0 RZ, [UR8], RZ ;  /* 0x000000ffffff79a7 */ /* 0x000fe20008100408 */
[----:B------:R-:W-:Y:S05]  /*4810*/  @P1 BRA `(.L_x_24) ;  /* 0x0000000000041947 */ /* 0x000fea0003800000 */
[----:B------:R-:W-:Y:S01]  /*4820*/  BPT.TRAP 0x1 ;  /* 0x000000040000795c */ /* 0x000fe20000300000 */
.L_x_24:
[----:B------:R-:W-:Y:S01]  /*4830*/  UIADD3 UR6, UR6, 0x1, URZ ;  /* 0x0000000106067890 */ /* 0x000fe2000fffe03f */
[C---:B------:R-:W-:Y:S01]  /*4840*/  ISETP.GT.AND P1, PT, R3.reuse, 0x1, PT ;  /* 0x000000010300780c */ /* 0x040fe20003f24270 */
[----:B------:R-:W-:Y:S01]  /*4850*/  UIADD3 UR7, UR7, 0x1, URZ ;  /* 0x0000000107077890 */ /* 0x000fe2000fffe03f */
[----:B------:R-:W-:Y:S01]  /*4860*/  VIADD R3, R3, 0xffffffff ;  /* 0xffffffff03037836 */ /* 0x000fe20000000000 */
[----:B------:R-:W-:Y:S02]  /*4870*/  UISETP.NE.AND UP0, UPT, UR6, 0x5, UPT ;  /* 0x000000050600788c */ /* 0x000fe4000bf05270 */
[----:B------:R-:W-:Y:S02]  /*4880*/  UISETP.NE.AND UP1, UPT, UR7, 0x5, UPT ;  /* 0x000000050700788c */ /* 0x000fe4000bf25270 */
[----:B------:R-:W-:Y:S02]  /*4890*/  USEL UR8, URZ, 0x1, UP0 ;  /* 0x000000013f087887 */ /* 0x000fe40008000000 */
[----:B------:R-:W-:-:S02]  /*48a0*/  USEL UR6, UR6, URZ, UP0 ;  /* 0x0000003f06067287 */ /* 0x000fc40008000000 */
[----:B------:R-:W-:Y:S02]  /*48b0*/  USEL UR7, UR7, URZ, UP1 ;  /* 0x0000003f07077287 */ /* 0x000fe40008800000 */
[----:B------:R-:W-:Y:S01]  /*48c0*/  LOP3.LUT R0, R0, UR8, RZ, 0x3c, !PT ;  /* 0x0000000800007c12 */ /* 0x000fe2000f8e3cff */
[----:B------:R-:W-:Y:S09]  /*48d0*/  @P1 BRA `(.L_x_25) ;  /* 0xffffffdc00a01947 */ /* 0x000ff2000383ffff */
.L_x_18:
[----:B------:R-:W0:Y:S02]  /*48e0*/  LDC R0, c[0x0][0x28c] ;  /* 0x0000a300ff007b82 */ /* 0x000e240000000800 */
[----:B0-----:R-:W-:-:S13]  /*48f0*/  ISETP.GE.AND P1, PT, R0, 0x1, PT ;  /* 0x000000010000780c */ /* 0x001fda0003f26270 */
[----:B------:R-:W-:Y:S05]  /*4900*/  @!P1 BRA `(.L_x_26) ;  /* 0x0000000000489947 */ /* 0x000fea0003800000 */
[----:B------:R-:W-:Y:S05]  /*4910*/  @!P0 BRA `(.L_x_27) ;  /* 0x0000000000048947 */ /* 0x000fea0003800000 */
[----:B------:R-:W-:Y:S01]  /*4920*/  BPT.TRAP 0x1 ;  /* 0x000000040000795c */ /* 0x000fe20000300000 */
.L_x_27:
[----:B------:R-:W0:Y:S01]  /*4930*/  S2UR UR7, SR_CgaCtaId ;  /* 0x00000000000779c3 */ /* 0x000e220000008800 */
[----:B------:R-:W-:Y:S01]  /*4940*/  UISETP.LT.AND UP0, UPT, UR40, 0x1, UPT ;  /* 0x000000012800788c */ /* 0x000fe2000bf01270 */
[----:B------:R-:W-:-:S03]  /*4950*/  ISETP.GT.U32.AND P0, PT, R17, 0x1, PT ;  /* 0x000000011100780c */ /* 0x000fc60003f04070 */
[----:B------:R-:W-:-:S04]  /*4960*/  USEL UR6, UR40, 0x1, UP0 ;  /* 0x0000000128067887 */ /* 0x000fc80008000000 */
[----:B------:R-:W-:-:S04]  /*4970*/  UIADD3 UR6, UR39, UR40, -UR6 ;  /* 0x0000002827067290 */ /* 0x000fc8000fffe806 */
[----:B------:R-:W-:-:S04]  /*4980*/  UIMAD.WIDE.U32 UR4, UR6, -0x33333333, URZ ;  /* 0xcccccccd060478a5 */ /* 0x000fc8000f8e003f */
[----:B------:R-:W-:-:S03]  /*4990*/  USHF.R.U32.HI UR4, URZ, 0x2, UR5 ;  /* 0x000000023f047899 */ /* 0x000fc60008011605 */
[----:B------:R-:W-:Y:S01]  /*49a0*/  UMOV UR5, 0x400 ;  /* 0x0000040000057882 */ /* 0x000fe20000000000 */
[----:B------:R-:W-:Y:S02]  /*49b0*/  UIMAD UR6, UR4, -0x5, UR6 ;  /* 0xfffffffb040678a4 */ /* 0x000fe4000f8e0206 */
[----:B0-----:R-:W-:-:S04]  /*49c0*/  ULEA UR5, UR7, UR5, 0x18 ;  /* 0x0000000507057291 */ /* 0x001fc8000f8ec03f */
[----:B------:R-:W-:-:S04]  /*49d0*/  ULEA UR6, UR6, UR5, 0x3 ;  /* 0x0000000506067291 */ /* 0x000fc8000f8e183f */
[----:B------:R-:W-:-:S04]  /*49e0*/  UIADD3 UR6, UR6, 0x28, URZ ;  /* 0x0000002806067890 */ /* 0x000fc8000fffe03f */
[----:B------:R-:W-:-:S09]  /*49f0*/  UPRMT UR6, URZ, 0x654, UR6 ;  /* 0x000006543f067896 */ /* 0x000fd20008000006 */
[----:B------:R-:W-:Y:S01]  /*4a00*/  SYNCS.ARRIVE.TRANS64.RED.A1T0 RZ, [UR6], RZ ;  /* 0x000000ffffff79a7 */ /* 0x000fe20008100406 */
[----:B------:R-:W-:Y:S05]  /*4a10*/  @P0 BRA `(.L_x_26) ;  /* 0x0000000000040947 */ /* 0x000fea0003800000 */
[----:B------:R-:W-:Y:S01]  /*4a20*/  BPT.TRAP 0x1 ;  /* 0x000000040000795c */ /* 0x000fe20000300000 */
.L_x_26:
[----:B------:R-:W0:Y:S01]  /*4a30*/  S2R R7, SR_TID.X ;  /* 0x0000000000077919 */ /* 0x000e220000002100 */
[----:B------:R-:W1:Y:S01]  /*4a40*/  LDC R6, c[0x0][0x288] ;  /* 0x0000a200ff067b82 */ /* 0x000e620000000800 */
[----:B------:R-:W-:Y:S01]  /*4a50*/  IMAD.SHL.U32 R8, R19, 0x200, RZ ;  /* 0x0000020013087824 */ /* 0x000fe200078e00ff */
[----:B------:R-:W-:Y:S01]  /*4a60*/  ULDC UR4, c[0x0][0x284] ;  /* 0x0000a10000047ab9 */ /* 0x000fe20000000800 */
[----:B------:R-:W2:Y:S01]  /*4a70*/  S2R R0, SR_TID.X ;  /* 0x0000000000007919 */ /* 0x000ea20000002100 */
[----:B-----5:R-:W-:Y:S01]  /*4a80*/  SHF.R.S32.HI R14, RZ, 0x1f, R155 ;  /* 0x0000001fff0e7819 */ /* 0x020fe2000001149b */
[----:B------:R-:W-:Y:S01]  /*4a90*/  ULDC.64 UR8, c[0x0][0x5d0] ;  /* 0x0001740000087ab9 */ /* 0x000fe20000000a00 */
[----:B------:R-:W-:Y:S01]  /*4aa0*/  UIADD3 UR39, UR40, UR39, URZ ;  /* 0x0000002728277290 */ /* 0x000fe2000fffe03f */
[----:B------:R-:W-:Y:S01]  /*4ab0*/  IMAD.WIDE R20, R18, 0x80, RZ ;  /* 0x0000008012147825 */ /* 0x000fe200078e02ff */
[----:B------:R-:W-:Y:S02]  /*4ac0*/  UISETP.GE.U32.AND UP1, UPT, UR40, 0x5, UPT ;  /* 0x000000052800788c */ /* 0x000fe4000bf26070 */
[----:B------:R-:W-:-:S04]  /*4ad0*/  UISETP.GT.U32.AND UP0, UPT, UR39, 0x4, UPT ;  /* 0x000000042700788c */ /* 0x000fc8000bf04070 */
[----:B------:R-:W-:-:S04]  /*4ae0*/  UISETP.LT.U32.AND UP0, UPT, UR40, 0x5, UP0 ;  /* 0x000000052800788c */ /* 0x000fc80008701070 */
[----:B------:R-:W-:-:S04]  /*4af0*/  USEL UR6, URZ, 0x1, !UP0 ;  /* 0x000000013f067887 */ /* 0x000fc8000c000000 */
[----:B------:R-:W-:Y:S01]  /*4b00*/  ULOP3.LUT UR38, UR38, UR6, URZ, 0x3c, !UPT ;  /* 0x0000000626267292 */ /* 0x000fe2000f8e3c3f */
[----:B-1----:R-:W-:Y:S02]  /*4b10*/  ISETP.GE.AND P0, PT, R8, R6, PT ;  /* 0x000000060800720c */ /* 0x002fe40003f06270 */
[----:B0-----:R-:W-:Y:S01]  /*4b20*/  SHF.R.U32.HI R4, RZ, 0x2, R7 ;  /* 0x00000002ff047819 */ /* 0x001fe20000011607 */
[C---:B------:R-:W-:Y:S01]  /*4b30*/  IMAD.SHL.U32 R9, R7.reuse, 0x2, RZ ;  /* 0x0000000207097824 */ /* 0x040fe200078e00ff */
[----:B------:R-:W-:Y:S02]  /*4b40*/  LOP3.LUT R5, R7, 0x60, RZ, 0xc0, !PT ;  /* 0x0000006007057812 */ /* 0x000fe400078ec0ff */
[----:B--2---:R-:W-:Y:S02]  /*4b50*/  SHF.R.U32.HI R0, RZ, 0x7, R0 ;  /* 0x00000007ff007819 */ /* 0x004fe40000011600 */
[----:B------:R-:W-:Y:S02]  /*4b60*/  LOP3.LUT R4, R4, 0x7, RZ, 0xc0, !PT ;  /* 0x0000000704047812 */ /* 0x000fe400078ec0ff */
[----:B------:R-:W-:-:S02]  /*4b70*/  SHF.R.U32.HI R5, RZ, 0x1, R5 ;  /* 0x00000001ff057819 */ /* 0x000fc40000011605 */
[----:B------:R-:W-:Y:S02]  /*4b80*/  LOP3.LUT R0, R0, 0x1, RZ, 0xc0, !PT ;  /* 0x0000000100007812 */ /* 0x000fe400078ec0ff */
[----:B------:R-:W-:-:S03]  /*4b90*/  IADD3 R3, RZ, -R5, -R4 ;  /* 0x80000005ff037210 */ /* 0x000fc60007ffe804 */
[C---:B------:R-:W-:Y:S02]  /*4ba0*/  IMAD.SHL.U32 R154, R0.reuse, 0x40, RZ ;  /* 0x00000040009a7824 */ /* 0x040fe400078e00ff */
[----:B------:R-:W-:Y:S02]  /*4bb0*/  IMAD R3, R0, -0x40, R3 ;  /* 0xffffffc000037824 */ /* 0x000fe400078e0203 */
[----:B------:R-:W-:Y:S01]  /*4bc0*/  IMAD.SHL.U32 R0, R18, 0x80, RZ ;  /* 0x0000008012007824 */ /* 0x000fe200078e00ff */
[----:B------:R-:W-:Y:S01]  /*4bd0*/  LOP3.LUT R154, R154, 0x40, R4, 0xe2, !PT ;  /* 0x000000409a9a7812 */ /* 0x000fe200078ee204 */
[----:B------:R-:W-:-:S03]  /*4be0*/  IMAD R4, R14, UR8, RZ ;  /* 0x000000080e047c24 */ /* 0x000fc6000f8e02ff */
[C---:B------:R-:W-:Y:S01]  /*4bf0*/  ISETP.GE.OR P0, PT, R0.reuse, UR4, P0 ;  /* 0x0000000400007c0c */ /* 0x040fe20008706670 */
[----:B------:R-:W-:Y:S01]  /*4c00*/  IMAD R4, R155, UR9, R4 ;  /* 0x000000099b047c24 */ /* 0x000fe2000f8e0204 */
[----:B------:R-:W-:Y:S01]  /*4c10*/  IADD3 R0, -R0, UR4, R3 ;  /* 0x0000000400007c10 */ /* 0x000fe2000fffe103 */
[----:B------:R-:W-:Y:S01]  /*4c20*/  UIMAD.WIDE.U32 UR4, UR39, -0x33333333, URZ ;  /* 0xcccccccd270478a5 */ /* 0x000fe2000f8e003f */
[----:B------:R-:W-:Y:S02]  /*4c30*/  LOP3.LUT R3, R7, 0x3, RZ, 0xc0, !PT ;  /* 0x0000000307037812 */ /* 0x000fe400078ec0ff */
[----:B------:R-:W-:Y:S01]  /*4c40*/  LOP3.LUT R154, R20, R154, R5, 0xfe, !PT ;  /* 0x0000009a149a7212 */ /* 0x000fe200078efe05 */
[----:B------:R-:W-:Y:S02]  /*4c50*/  USHF.R.U32.HI UR4, URZ, 0x2, UR5 ;  /* 0x000000023f047899 */ /* 0x000fe40008011605 */
[----:B------:R-:W-:Y:S02]  /*4c60*/  IMAD R3, R3, -0x2, R6 ;  /* 0xfffffffe03037824 */ /* 0x000fe400078e0206 */
[----:B------:R-:W-:-:S02]  /*4c70*/  UIMAD UR39, UR4, -0x5, UR39 ;  /* 0xfffffffb042778a4 */ /* 0x000fc4000f8e0227 */
[----:B------:R-:W-:Y:S01]  /*4c80*/  IMAD.IADD R3, R3, 0x1, -R8 ;  /* 0x0000000103037824 */ /* 0x000fe200078e0a08 */
[----:B------:R-:W-:Y:S01]  /*4c90*/  LOP3.LUT R8, R8, 0x6, R9, 0xf8, !PT ;  /* 0x0000000608087812 */ /* 0x000fe200078ef809 */
[----:B------:R-:W-:-:S03]  /*4ca0*/  @UP1 ULOP3.LUT UR38, UR38, 0x1, UR4, 0x78, !UPT ;  /* 0x0000000126261892 */ /* 0x000fc6000f8e7804 */
[----:B------:R-:W-:-:S03]  /*4cb0*/  SHF.R.S32.HI R9, RZ, 0x1f, R8 ;  /* 0x0000001fff097819 */ /* 0x000fc60000011408 */
[----:B------:R-:W-:-:S04]  /*4cc0*/  IMAD.WIDE.U32 R10, R155, UR8, R8 ;  /* 0x000000089b0a7c25 */ /* 0x000fc8000f8e0008 */
[----:B------:R-:W-:Y:S02]  /*4cd0*/  IMAD.IADD R11, R11, 0x1, R4 ;  /* 0x000000010b0b7824 */ /* 0x000fe400078e0204 */
[----:B------:R-:W-:-:S05]  /*4ce0*/  IMAD.MOV.U32 R4, RZ, RZ, -0x1 ;  /* 0xffffffffff047424 */ /* 0x000fca00078e00ff */
[----:B------:R0:W-:Y:S01]  /*4cf0*/  STL [R1+0x208], R4 ;  /* 0x0002080401007387 */ /* 0x0001e20000100800 */
[----:B------:R-:W-:Y:S05]  /*4d00*/  @P0 BRA `(.L_x_28) ;  /* 0x00000104003c0947 */ /* 0x000fea0003800000 */
[----:B------:R-:W1:Y:S01]  /*4d10*/  LDC.64 R6, c[0x0][0x5c8] ;  /* 0x00017200ff067b82 */ /* 0x000e620000000a00 */
[----:B------:R-:W-:Y:S01]  /*4d20*/  FSETP.NEU.AND P1, PT, R16, RZ, PT ;  /* 0x000000ff1000720b */ /* 0x000fe20003f2d000 */
[----:B------:R-:W-:Y:S01]  /*4d30*/  BSSY B0, `(.L_x_28) ;  /* 0x000104c000007945 */ /* 0x000fe20003800000 */
[----:B------:R-:W-:-:S04]  /*4d40*/  ISETP.GT.AND P0, PT, R3, RZ, PT ;  /* 0x000000ff0300720c */ /* 0x000fc80003f04270 */
[----:B------:R-:W-:Y:S01]  /*4d50*/  ISETP.GT.AND P2, PT, R0, RZ, P0 ;  /* 0x000000ff0000720c */ /* 0x000fe20000744270 */
[-C--:B-1----:R-:W-:Y:S02]  /*4d60*/  IMAD R5, R21, R6.reuse, RZ ;  /* 0x0000000615057224 */ /* 0x082fe400078e02ff */
[----:B------:R-:W-:-:S04]  /*4d70*/  IMAD.WIDE.U32 R10, R154, R6, R10 ;  /* 0x000000069a0a7225 */ /* 0x000fc800078e000a */
[----:B------:R-:W-:-:S04]  /*4d80*/  IMAD R5, R154, R7, R5 ;  /* 0x000000079a057224 */ /* 0x000fc800078e0205 */
[----:B------:R-:W-:Y:S01]  /*4d90*/  IMAD.IADD R5, R11, 0x1, R5 ;  /* 0x000000010b057824 */ /* 0x000fe200078e0205 */
[----:B------:R-:W-:Y:S06]  /*4da0*/  @!P1 BRA `(.L_x_29) ;  /* 0x000000b000949947 */ /* 0x000fec0003800000 */
[----:B------:R-:W1:Y:S01]  /*4db0*/  LDC.64 R18, c[0x0][0x5b8] ;  /* 0x00016e00ff127b82 */ /* 0x000e620000000a00 */
[----:B------:R-:W-:Y:S01]  /*4dc0*/  ULDC.64 UR4, c[0x0][0x5c0] ;  /* 0x0001700000047ab9 */ /* 0x000fe20000000a00 */
[----:B------:R-:W2:Y:S01]  /*4dd0*/  LDL.LU R158, [R1] ;  /* 0x00000000019e7983 */ /* 0x000ea20000300800 */
[----:B0-----:R-:W-:-:S04]  /*4de0*/  LEA R4, P1, R10, UR4, 0x1 ;  /* 0x000000040a047c11 */ /* 0x001fc8000f8208ff */
[----:B------:R-:W-:Y:S01]  /*4df0*/  LEA.HI.X R5, R10, UR5, R5, 0x1, P1 ;  /* 0x000000050a057c11 */ /* 0x000fe200088f0c05 */
[----:B------:R-:W0:Y:S01]  /*4e00*/  LDC.64 R12, c[0x0][0x5b0] ;  /* 0x00016c00ff0c7b82 */ /* 0x000e220000000a00 */
[----:B-1----:R-:W-:-:S07]  /*4e10*/  IMAD R157, R14, R18, RZ ;  /* 0x000000120e9d7224 */ /* 0x002fce00078e02ff */
[----:B------:R-:W1:Y:S01]  /*4e20*/  LDC.64 R14, c[0x0][0x5a8] ;  /* 0x00016a00ff0e7b82 */ /* 0x000e620000000a00 */
[----:B------:R-:W-:-:S04]  /*4e30*/  IMAD.WIDE.U32 R152, R155, R18, R8 ;  /* 0x000000129b987225 */ /* 0x000fc800078e0008 */
[----:B------:R-:W-:Y:S02]  /*4e40*/  IMAD R157, R155, R19, R157 ;  /* 0x000000139b9d7224 */ /* 0x000fe400078e029d */
[-C--:B0-----:R-:W-:Y:S02]  /*4e50*/  IMAD R156, R21, R12.reuse, RZ ;  /* 0x0000000c159c7224 */ /* 0x081fe400078e02ff */
[----:B------:R-:W-:Y:S02]  /*4e60*/  IMAD.IADD R21, R153, 0x1, R157 ;  /* 0x0000000199157824 */ /* 0x000fe400078e029d */
[----:B------:R-:W-:Y:S02]  /*4e70*/  IMAD.MOV.U32 R20, RZ, RZ, R152 ;  /* 0x000000ffff147224 */ /* 0x000fe400078e0098 */
[C---:B------:R-:W-:Y:S02]  /*4e80*/  IMAD R156, R154.reuse, R13, R156 ;  /* 0x0000000d9a9c7224 */ /* 0x040fe400078e029c */
[----:B------:R-:W-:-:S04]  /*4e90*/  IMAD.WIDE.U32 R10, R154, R12, R20 ;  /* 0x0000000c9a0a7225 */ /* 0x000fc800078e0014 */
[----:B------:R-:W-:Y:S01]  /*4ea0*/  IMAD.IADD R11, R11, 0x1, R156 ;  /* 0x000000010b0b7824 */ /* 0x000fe200078e029c */
[----:B-1----:R-:W-:-:S04]  /*4eb0*/  LEA R22, P1, R10, R14, 0x1 ;  /* 0x0000000e0a167211 */ /* 0x002fc800078208ff */
[----:B------:R-:W-:-:S05]  /*4ec0*/  LEA.HI.X R23, R10, R15, R11, 0x1, P1 ;  /* 0x0000000f0a177211 */ /* 0x000fca00008f0c0b */
[----:B------:R-:W3:Y:S01]  /*4ed0*/  @P2 LDG.E.LTC128B.U16 R19, desc[UR36][R22.64] ;  /* 0x0000002416132981 */ /* 0x000ee2000c1e1520 */
[----:B------:R-:W-:Y:S01]  /*4ee0*/  BSSY B1, `(.L_x_30) ;  /* 0x0000010000017945 */ /* 0x000fe20003800000 */
[----:B---3--:R-:W-:-:S05]  /*4ef0*/  HADD2.F32 R10, -RZ, R19.H0_H0 ;  /* 0x20000013ff0a7230 */ /* 0x008fca0000004100 */
[----:B------:R-:W-:-:S04]  /*4f00*/  FMUL R10, R10, R16 ;  /* 0x000000100a0a7220 */ /* 0x000fc80000400000 */
[----:B--2---:R-:W-:-:S05]  /*4f10*/  FFMA R10, R158, R2, R10 ;  /* 0x000000029e0a7223 */ /* 0x004fca000000000a */
[----:B------:R-:W-:-:S05]  /*4f20*/  F2FP.F16.F32.PACK_AB R10, RZ, R10 ;  /* 0x0000000aff0a723e */ /* 0x000fca00000000ff */
[----:B------:R0:W-:Y:S02]  /*4f30*/  @P2 STG.E.U16 desc[UR36][R4.64], R10 ;  /* 0x0000000a04002986 */ /* 0x0001e4000c101524 */
[----:B0-----:R-:W-:-:S04]  /*4f40*/  IMAD.WIDE.U32 R10, R154, R12, R8 ;  /* 0x0000000c9a0a7225 */ /* 0x001fc800078e0008 */
[----:B------:R-:W-:Y:S02]  /*4f50*/  IMAD.IADD R11, R156, 0x1, R11 ;  /* 0x000000019c0b7824 */ /* 0x000fe400078e020b */
[----:B------:R-:W-:-:S04]  /*4f60*/  IMAD.WIDE.U32 R22, R155, R18, R10 ;  /* 0x000000129b167225 */ /* 0x000fc800078e000a */
[----:B------:R-:W-:Y:S01]  /*4f70*/  IMAD.IADD R11, R157, 0x1, R23 ;  /* 0x000000019d0b7824 */ /* 0x000fe200078e0217 */
[----:B------:R-:W-:-:S04]  /*4f80*/  LEA R10, P1, R22, R14, 0x1 ;  /* 0x0000000e160a7211 */ /* 0x000fc800078208ff */
[----:B------:R-:W-:Y:S02]  /*4f90*/  LEA.HI.X R11, R22, R15, R11, 0x1, P1 ;  /* 0x0000000f160b7211 */ /* 0x000fe400008f0c0b */
[----:B------:R-:W-:-:S04]  /*4fa0*/  ISETP.GT.AND P1, PT, R3, 0x1, PT ;  /* 0x000000010300780c */ /* 0x000fc80003f24270 */
[----:B------:R-:W-:-:S13]  /*4fb0*/  ISETP.GT.AND P2, PT, R0, RZ, P1 ;  /* 0x000000ff0000720c */ /* 0x000fda0000f44270 */
[----:B------:R-:W-:Y:S05]  /*4fc0*/  @!P2 BRA `(.L_x_31) ;  /* 0x000000000004a947 */ /* 0x000fea0003800000 */
[----:B------:R0:W5:Y:S02]  /*4fd0*/  LDG.E.LTC128B.U16 R19, desc[UR36][R10.64+0x2] ;  /* 0x000002240a137981 */ /* 0x000164000c1e1520 */
.L_x_31:
[----:B------:R-:W-:Y:S05]  /*4fe0*/  BSYNC B1 ;  /* 0x0000000000017941 */ /* 0x000fea0003800000 */
.L_x_30:
[----:B------:R-:W2:Y:S01]  /*4ff0*/  LDL.LU R22, [R1+0x4] ;  /* 0x0000040001167983 */ /* 0x000ea20000300800 */
[----:B-----5:R-:W-:Y:S01]  /*5000*/  HADD2.F32 R20, -RZ, R19.H0_H0 ;  /* 0x20000013ff147230 */ /* 0x020fe20000004100 */
[----:B------:R-:W-:Y:S02]  /*5010*/  SHF.L.U64.HI R23, R12, 0x3, R13 ;  /* 0x000000030c177819 */ /* 0x000fe4000001020d */
[----:B------:R-:W-:Y:S01]  /*5020*/  ISETP.GT.AND P0, PT, R0, 0x8, P0 ;  /* 0x000000080000780c */ /* 0x000fe20000704270 */
[----:B------:R-:W3:Y:S01]  /*5030*/  LDL.LU R158, [R1+0x8] ;  /* 0x00000800019e7983 */ /* 0x000ee20000300800 */
[----:B------:R-:W-:-:S04]  /*5040*/  FMUL R20, R20, R16 ;  /* 0x0000001014147220 */ /* 0x000fc80000400000 */
[----:B--2---:R-:W-:Y:S01]  /*5050*/  FFMA R20, R22, R2, R20 ;  /* 0x0000000216147223 */ /* 0x004fe20000000014 */
[----:B------:R-:W-:-:S04]  /*5060*/  IMAD.SHL.U32 R22, R12, 0x8, RZ ;  /* 0x000000080c167824 */ /* 0x000fc800078e00ff */
[----:B------:R-:W-:Y:S01]  /*5070*/  IMAD.WIDE.U32 R22, R154, R12, R22 ;  /* 0x0000000c9a167225 */ /* 0x000fe200078e0016 */
[----:B------:R-:W-:-:S03]  /*5080*/  F2FP.F16.F32.PACK_AB R12, RZ, R20 ;  /* 0x00000014ff0c723e */ /* 0x000fc600000000ff */
[----:B------:R-:W-:Y:S02]  /*5090*/  IMAD.IADD R156, R156, 0x1, R23 ;  /* 0x000000019c9c7824 */ /* 0x000fe400078e0217 */
[----:B------:R1:W-:Y:S01]  /*50a0*/  @P2 STG.E.U16 desc[UR36][R4.64+0x2], R12 ;  /* 0x0000020c04002986 */ /* 0x0003e2000c101524 */
[----:B------:R-:W-:-:S05]  /*50b0*/  IADD3 R152, P2, R152, R22, RZ ;  /* 0x0000001698987210 */ /* 0x000fca0007f5e0ff */
[----:B------:R-:W-:Y:S01]  /*50c0*/  IMAD.X R21, R156, 0x1, R21, P2 ;  /* 0x000000019c157824 */ /* 0x000fe200010e0615 */
[----:B------:R-:W-:-:S04]  /*50d0*/  LEA R20, P2, R152, R14, 0x1 ;  /* 0x0000000e98147211 */ /* 0x000fc800078408ff */
[----:B------:R-:W-:Y:S02]  /*50e0*/  LEA.HI.X R21, R152, R15, R21, 0x1, P2 ;  /* 0x0000000f98157211 */ /* 0x000fe400010f0c15 */
[----:B-1----:R-:W-:-:S06]  /*50f0*/  PRMT R12, R19, 0x7610, R12 ;  /* 0x00007610130c7816 */ /* 0x002fcc000000000c */
[----:B------:R-:W2:Y:S01]  /*5100*/  @P0 LDG.E.LTC128B.U16 R12, desc[UR36][R20.64] ;  /* 0x00000024140c0981 */ /* 0x000ea2000c1e1520 */
[----:B------:R-:W-:Y:S01]  /*5110*/  IADD3 R8, P2, R8, R22, RZ ;  /* 0x0000001608087210 */ /* 0x000fe20007f5e0ff */
[----:B------:R-:W-:Y:S01]  /*5120*/  BSSY B1, `(.L_x_32) ;  /* 0x0000011000017945 */ /* 0x000fe20003800000 */
[----:B------:R-:W-:Y:S02]  /*5130*/  SHF.L.U64.HI R7, R6, 0x4, R7 ;  /* 0x0000000406077819 */ /* 0x000fe40000010207 */
[----:B------:R-:W-:Y:S01]  /*5140*/  ISETP.GT.AND P1, PT, R0, 0x8, P1 ;  /* 0x000000080000780c */ /* 0x000fe20000f24270 */
[----:B------:R-:W-:Y:S02]  /*5150*/  IMAD.X R9, R9, 0x1, R156, P2 ;  /* 0x0000000109097824 */ /* 0x000fe400010e069c */
[----:B------:R-:W-:-:S04]  /*5160*/  IMAD.WIDE.U32 R18, R155, R18, R8 ;  /* 0x000000129b127225 */ /* 0x000fc800078e0008 */
[----:B------:R-:W-:Y:S01]  /*5170*/  IMAD.IADD R157, R157, 0x1, R19 ;  /* 0x000000019d9d7824 */ /* 0x000fe200078e0213 */
[----:B------:R-:W-:-:S04]  /*5180*/  LEA R8, P2, R18, R14, 0x1 ;  /* 0x0000000e12087211 */ /* 0x000fc800078408ff */
[----:B------:R-:W-:Y:S02]  /*5190*/  LEA.HI.X R9, R18, R15, R157, 0x1, P2 ;  /* 0x0000000f12097211 */ /* 0x000fe400010f0c9d */
[----:B------:R-:W-:-:S05]  /*51a0*/  LEA R6, P2, R6, R4, 0x4 ;  /* 0x0000000406067211 */ /* 0x000fca00078420ff */
[----:B------:R-:W-:Y:S02]  /*51b0*/  IMAD.X R7, R7, 0x1, R5, P2 ;  /* 0x0000000107077824 */ /* 0x000fe400010e0605 */
[----:B--2---:R-:W-:-:S05]  /*51c0*/  HADD2.F32 R13, -RZ, R12.H0_H0 ;  /* 0x2000000cff0d7230 */ /* 0x004fca0000004100 */
[----:B------:R-:W-:-:S04]  /*51d0*/  FMUL R13, R13, R16 ;  /* 0x000000100d0d7220 */ /* 0x000fc80000400000 */
[----:B---3--:R-:W-:-:S05]  /*51e0*/  FFMA R13, R158, R2, R13 ;  /* 0x000000029e0d7223 */ /* 0x008fca000000000d */
[----:B------:R-:W-:-:S05]  /*51f0*/  F2FP.F16.F32.PACK_AB R13, RZ, R13 ;  /* 0x0000000dff0d723e */ /* 0x000fca00000000ff */
[----:B------:R1:W-:Y:S01]  /*5200*/  @P0 STG.E.U16 desc[UR36][R6.64], R13 ;  /* 0x0000000d06000986 */ /* 0x0003e2000c101524 */
[----:B------:R-:W-:Y:S05]  /*5210*/  @!P1 BRA `(.L_x_33) ;  /* 0x0000000000049947 */ /* 0x000fea0003800000 */
[----:B------:R2:W5:Y:S02]  /*5220*/  LDG.E.LTC128B.U16 R12, desc[UR36][R8.64+0x2] ;  /* 0x00000224080c7981 */ /* 0x000564000c1e1520 */
.L_x_33:
[----:B------:R-:W-:Y:S05]  /*5230*/  BSYNC B1 ;  /* 0x0000000000017941 */ /* 0x000fea0003800000 */
.L_x_32:
[----:B------:R-:W3:Y:S01]  /*5240*/  LDL.LU R14, [R1+0xc] ;  /* 0x00000c00010e7983 */ /* 0x000ee20000300800 */
[----:B-1---5:R-:W-:Y:S01]  /*5250*/  HADD2.F32 R13, -RZ, R12.H0_H0 ;  /* 0x2000000cff0d7230 */ /* 0x022fe20000004100 */
[----:B------:R-:W-:Y:S01]  /*5260*/  ISETP.GT.AND P0, PT, R3, 0x8, PT ;  /* 0x000000080300780c */ /* 0x000fe20003f04270 */
[----:B------:R-:W-:Y:S03]  /*5270*/  BSSY B1, `(.L_x_34) ;  /* 0x0000008000017945 */ /* 0x000fe60003800000 */
[----:B------:R-:W-:Y:S01]  /*5280*/  FMUL R13, R13, R16 ;  /* 0x000000100d0d7220 */ /* 0x000fe20000400000 */
[----:B------:R-:W-:-:S03]  /*5290*/  ISETP.GT.AND P2, PT, R0, RZ, P0 ;  /* 0x000000ff0000720c */ /* 0x000fc60000744270 */
[----:B---3--:R-:W-:-:S05]  /*52a0*/  FFMA R13, R14, R2, R13 ;  /* 0x000000020e0d7223 */ /* 0x008fca000000000d */
[----:B------:R-:W-:-:S05]  /*52b0*/  F2FP.F16.F32.PACK_AB R13, RZ, R13 ;  /* 0x0000000dff0d723e */ /* 0x000fca00000000ff */
[----:B------:R1:W-:Y:S01]  /*52c0*/  @P1 STG.E.U16 desc[UR36][R6.64+0x2], R13 ;  /* 0x0000020d06001986 */ /* 0x0003e2000c101524 */
[----:B------:R-:W-:Y:S05]  /*52d0*/  @!P2 BRA `(.L_x_35) ;  /* 0x000000000004a947 */ /* 0x000fea0003800000 */
[----:B------:R3:W5:Y:S02]  /*52e0*/  LDG.E.LTC128B.U16 R12, desc[UR36][R10.64+0x10] ;  /* 0x000010240a0c7981 */ /* 0x000764000c1e1520 */
.L_x_35:
[----:B------:R-:W-:Y:S05]  /*52f0*/  BSYNC B1 ;  /* 0x0000000000017941 */ /* 0x000fea0003800000 */
.L_x_34:
[----:B------:R-:W4:Y:S01]  /*5300*/  LDL.LU R14, [R1+0x10] ;  /* 0x00001000010e7983 */ /* 0x000f220000300800 */
[----:B-1---5:R-:W-:Y:S01]  /*5310*/  HADD2.F32 R13, -RZ, R12.H0_H0 ;  /* 0x2000000cff0d7230 */ /* 0x022fe20000004100 */
[----:B------:R-:W-:Y:S01]  /*5320*/  ISETP.GT.AND P1, PT, R3, 0x9, PT ;  /* 0x000000090300780c */ /* 0x000fe20003f24270 */
[----:B------:R-:W-:Y:S03]  /*5330*/  BSSY B1, `(.L_x_36) ;  /* 0x0000008000017945 */ /* 0x000fe60003800000 */
[----:B------:R-:W-:Y:S01]  /*5340*/  FMUL R13, R13, R16 ;  /* 0x000000100d0d7220 */ /* 0x000fe20000400000 */
[----:B------:R-:W-:-:S03]  /*5350*/  ISETP.GT.AND P3, PT, R0, RZ, P1 ;  /* 0x000000ff0000720c */ /* 0x000fc60000f64270 */
[----:B----4-:R-:W-:-:S05]  /*5360*/  FFMA R13, R14, R2, R13 ;  /* 0x000000020e0d7223 */ /* 0x010fca000000000d */
[----:B------:R-:W-:-:S05]  /*5370*/  F2FP.F16.F32.PACK_AB R13, RZ, R13 ;  /* 0x0000000dff0d723e */ /* 0x000fca00000000ff */
[----:B------:R1:W-:Y:S01]  /*5380*/  @P2 STG.E.U16 desc[UR36][R4.64+0x10], R13 ;  /* 0x0000100d04002986 */ /* 0x0003e2000c101524 */
[----:B------:R-:W-:Y:S05]  /*5390*/  @!P3 BRA `(.L_x_37) ;  /* 0x000000000004b947 */ /* 0x000fea0003800000 */
[----:B------:R4:W5:Y:S02]  /*53a0*/  LDG.E.LTC128B.U16 R12, desc[UR36][R10.64+0x12] ;  /* 0x000012240a0c7981 */ /* 0x000964000c1e1520 */
.L_x_37:
[----:B------:R-:W-:Y:S05]  /*53b0*/  BSYNC B1 ;  /* 0x0000000000017941 */ /* 0x000fea0003800000 */
.L_x_36:
[----:B------:R-:W2:Y:S01]  /*53c0*/  LDL.LU R14, [R1+0x14] ;  /* 0x00001400010e7983 */ /* 0x000ea20000300800 */
[----:B-1---5:R-:W-:Y:S01]  /*53d0*/  HADD2.F32 R13, -RZ, R12.H0_H0 ;  /* 0x2000000cff0d7230 */ /* 0x022fe20000004100 */
[----:B------:R-:W-:Y:S01]  /*53e0*/  ISETP.GT.AND P0, PT, R0, 0x8, P0 ;  /* 0x000000080000780c */ /* 0x000fe20000704270 */
[----:B------:R-:W-:Y:S03]  /*53f0*/  BSSY B1, `(.L_x_38) ;  /* 0x0000007000017945 */ /* 0x000fe60003800000 */
[----:B------:R-:W-:-:S04]  /*5400*/  FMUL R13, R13, R16 ;  /* 0x000000100d0d7220 */ /* 0x000fc80000400000 */
[----:B--2---:R-:W-:-:S05]  /*5410*/  FFMA R13, R14, R2, R13 ;  /* 0x000000020e0d7223 */ /* 0x004fca000000000d */
[----:B------:R-:W-:-:S05]  /*5420*/  F2FP.F16.F32.PACK_AB R13, RZ, R13 ;  /* 0x0000000dff0d723e */ /* 0x000fca00000000ff */
[----:B------:R1:W-:Y:S01]  /*5430*/  @P3 STG.E.U16 desc[UR36][R4.64+0x12], R13 ;  /* 0x0000120d04003986 */ /* 0x0003e2000c101524 */
[----:B------:R-:W-:Y:S05]  /*5440*/  @!P0 BRA `(.L_x_39) ;  /* 0x0000000000048947 */ /* 0x000fea0003800000 */
[----:B------:R2:W5:Y:S02]  /*5450*/  LDG.E.LTC128B.U16 R12, desc[UR36][R8.64+0x10] ;  /* 0x00001024080c7981 */ /* 0x000564000c1e1520 */
.L_x_39:
[----:B------:R-:W-:Y:S05]  /*5460*/  BSYNC B1 ;  /* 0x0000000000017941 */ /* 0x000fea0003800000 */
.L_x_38:
[----:B------:R-:W3:Y:S01]  /*5470*/  LDL.LU R14, [R1+0x18] ;  /* 0x00001800010e7983 */ /* 0x000ee20000300800 */
[----:B-1---5:R-:W-:Y:S01]  /*5480*/  HADD2.F32 R13, -RZ, R12.H0_H0 ;  /* 0x2000000cff0d7230 */ /* 0x022fe20000004100 */
[----:B------:R-:W-:Y:S01]  /*5490*/  ISETP.GT.AND P1, PT, R0, 0x8, P1 ;  /* 0x000000080000780c */ /* 0x000fe20000f24270 */
[----:B------:R-:W-:Y:S03]  /*54a0*/  BSSY B1, `(.L_x_40) ;  /* 0x0000007000017945 */ /* 0x000fe60003800000 */
[----:B------:R-:W-:-:S04]  /*54b0*/  FMUL R13, R13, R16 ;  /* 0x000000100d0d7220 */ /* 0x000fc80000400000 */
[----:B---3--:R-:W-:-:S05]  /*54c0*/  FFMA R13, R14, R2, R13 ;  /* 0x000000020e0d7223 */ /* 0x008fca000000000d */
[----:B------:R-:W-:-:S05]  /*54d0*/  F2FP.F16.F32.PACK_AB R13, RZ, R13 ;  /* 0x0000000dff0d723e */ /* 0x000fca00000000ff */
[----:B------:R1:W-:Y:S01]  /*54e0*/  @P0 STG.E.U16 desc[UR36][R6.64+0x10], R13 ;  /* 0x0000100d06000986 */ /* 0x0003e2000c101524 */
[----:B------:R-:W-:Y:S05]  /*54f0*/  @!P1 BRA `(.L_x_41) ;  /* 0x0000000000049947 */ /* 0x000fea0003800000 */
[----:B------:R3:W5:Y:S02]  /*5500*/  LDG.E.LTC128B.U16 R12, desc[UR36][R8.64+0x12] ;  /* 0x00001224080c7981 */ /* 0x000764000c1e1520 */
.L_x_41:
[----:B------:R-:W-:Y:S05]  /*5510*/  BSYNC B1 ;  /* 0x0000000000017941 */ /* 0x000fea0003800000 */
.L_x_40:
[----:B------:R-:W2:Y:S01]  /*5520*/  LDL.LU R14, [R1+0x1c] ;  /* 0x00001c00010e7983 */ /* 0x000ea20000300800 */
[----:B-1---5:R-:W-:Y:S01]  /*5530*/  HADD2.F32 R13, -RZ, R12.H0_H0 ;  /* 0x2000000cff0d7230 */ /* 0x022fe20000004100 */
[----:B------:R-:W-:Y:S01]  /*5540*/  ISETP.GT.AND P0, PT, R3, 0x10, PT ;  /* 0x000000100300780c */ /* 0x000fe20003f04270 */
[----:B------:R-:W-:Y:S03]  /*5550*/  BSSY B1, `(.L_x_42) ;  /* 0x0000008000017945 */ /* 0x000fe60003800000 */
[----:B------:R-:W-:Y:S01]  /*5560*/  FMUL R13, R13, R16 ;  /* 0x000000100d0d7220 */ /* 0x000fe20000400000 */
[----:B------:R-:W-:-:S03]  /*5570*/  ISETP.GT.AND P2, PT, R0, RZ, P0 ;  /* 0x000000ff0000720c */ /* 0x000fc60000744270 */
[----:B--2---:R-:W-:-:S05]  /*5580*/  FFMA R13, R14, R2, R13 ;  /* 0x000000020e0d7223 */ /* 0x004fca000000000d */
[----:B------:R-:W-:-:S05]  /*5590*/  F2FP.F16.F32.PACK_AB R13, RZ, R13 ;  /* 0x0000000dff0d723e */ /* 0x000fca00000000ff */
[----:B------:R1:W-:Y:S01]  /*55a0*/  @P1 STG.E.U16 desc[UR36][R6.64+0x12], R13 ;  /* 0x0000120d06001986 */ /* 0x0003e2000c101524 */
[----:B------:R-:W-:Y:S05]  /*55b0*/  @!P2 BRA `(.L_x_43) ;  /* 0x000000000004a947 */ /* 0x000fea0003800000 */
[----:B------:R2:W5:Y:S02]  /*55c0*/  LDG.E.LTC128B.U16 R12, desc[UR36][R10.64+0x20] ;  /* 0x000020240a0c7981 */ /* 0x000564000c1e1520 */
.L_x_43:
[----:B------:R-:W-:Y:S05]  /*55d0*/  BSYNC B1 ;  /* 0x0000000000017941 */ /* 0x000fea0003800000 */
.L_x_42:
        /* <DEDUP_REMOVED lines=11> */
.L_x_45:
[----:B------:R-:W-:Y:S05]  /*5690*/  BSYNC B1 ;  /* 0x0000000000017941 */ /* 0x000fea0003800000 */
.L_x_44:
        /* <DEDUP_REMOVED lines=10> */
.L_x_47:
[----:B------:R-:W-:Y:S05]  /*5740*/  BSYNC B1 ;  /* 0x0000000000017941 */ /* 0x000fea0003800000 */
.L_x_46:
        /* <DEDUP_REMOVED lines=10> */
.L_x_49:
[----:B------:R-:W-:Y:S05]  /*57f0*/  BSYNC B1 ;  /* 0x0000000000017941 */ /* 0x000fea0003800000 */
.L_x_48:
        /* <DEDUP_REMOVED lines=11> */
.L_x_51:
[----:B------:R-:W-:Y:S05]  /*58b0*/  BSYNC B1 ;  /* 0x0000000000017941 */ /* 0x000fea0003800000 */
.L_x_50:
        /* <DEDUP_REMOVED lines=11> */
.L_x_53:
[----:B------:R-:W-:Y:S05]  /*5970*/  BSYNC B1 ;  /* 0x0000000000017941 */ /* 0x000fea0003800000 */
.L_x_52:
        /* <DEDUP_REMOVED lines=10> */
.L_x_55:
[----:B------:R-:W-:Y:S05]  /*5a20*/  BSYNC B1 ;  /* 0x0000000000017941 */ /* 0x000fea0003800000 */
.L_x_54:
        /* <DEDUP_REMOVED lines=10> */
.L_x_57:
[----:B------:R-:W-:Y:S05]  /*5ad0*/  BSYNC B1 ;  /* 0x0000000000017941 */ /* 0x000fea0003800000 */
.L_x_56:
        /* <DEDUP_REMOVED lines=11> */
.L_x_59:
[----:B------:R-:W-:Y:S05]  /*5b90*/  BSYNC B1 ;  /* 0x0000000000017941 */ /* 0x000fea0003800000 */
.L_x_58:
        /* <DEDUP_REMOVED lines=11> */
.L_x_61:
[----:B------:R-:W-:Y:S05]  /*5c50*/  BSYNC B1 ;  /* 0x0000000000017941 */ /* 0x000fea0003800000 */
.L_x_60:
        /* <DEDUP_REMOVED lines=10> */
.L_x_63:
[----:B------:R-:W-:Y:S05]  /*5d00*/  BSYNC B1 ;  /* 0x0000000000017941 */ /* 0x000fea0003800000 */
.L_x_62:
        /* <DEDUP_REMOVED lines=10> */
.L_x_65:
[----:B------:R-:W-:Y:S05]  /*5db0*/  BSYNC B1 ;  /* 0x0000000000017941 */ /* 0x000fea0003800000 */
.L_x_64:
        /* <DEDUP_REMOVED lines=11> */
.L_x_67:
[----:B------:R-:W-:Y:S05]  /*5e70*/  BSYNC B1 ;  /* 0x0000000000017941 */ /* 0x000fea0003800000 */
.L_x_66:
        /* <DEDUP_REMOVED lines=11> */
.L_x_69:
[----:B------:R-:W-:Y:S05]  /*5f30*/  BSYNC B1 ;  /* 0x0000000000017941 */ /* 0x000fea0003800000 */
.L_x_68:
        /* <DEDUP_REMOVED lines=10> */
.L_x_71:
[----:B------:R-:W-:Y:S05]  /*5fe0*/  BSYNC B1 ;  /* 0x0000000000017941 */ /* 0x000fea0003800000 */
.L_x_70:
        /* <DEDUP_REMOVED lines=10> */
.L_x_73:
[----:B------:R-:W-:Y:S05]  /*6090*/  BSYNC B1 ;  /* 0x0000000000017941 */ /* 0x000fea0003800000 */
.L_x_72:
        /* <DEDUP_REMOVED lines=11> */
.L_x_75:
[----:B------:R-:W-:Y:S05]  /*6150*/  BSYNC B1 ;  /* 0x0000000000017941 */ /* 0x000fea0003800000 */
.L_x_74:
        /* <DEDUP_REMOVED lines=11> */
.L_x_77:
[----:B------:R-:W-:Y:S05]  /*6210*/  BSYNC B1 ;  /* 0x0000000000017941 */ /* 0x000fea0003800000 */
.L_x_76:
        /* <DEDUP_REMOVED lines=10> */
.L_x_79:
[----:B------:R-:W-:Y:S05]  /*62c0*/  BSYNC B1 ;  /* 0x0000000000017941 */ /* 0x000fea0003800000 */
.L_x_78:
        /* <DEDUP_REMOVED lines=10> */
.L_x_81:
[----:B------:R-:W-:Y:S05]  /*6370*/  BSYNC B1 ;  /* 0x0000000000017941 */ /* 0x000fea0003800000 */
.L_x_80:
        /* <DEDUP_REMOVED lines=11> */
.L_x_83:
[----:B------:R-:W-:Y:S05]  /*6430*/  BSYNC B1 ;  /* 0x0000000000017941 */ /* 0x000fea0003800000 */
.L_x_82:
        /* <DEDUP_REMOVED lines=11> */
.L_x_85:
[----:B------:R-:W-:Y:S05]  /*64f0*/  BSYNC B1 ;  /* 0x0000000000017941 */ /* 0x000fea0003800000 */
.L_x_84:
        /* <DEDUP_REMOVED lines=10> */
.L_x_87:
[----:B------:R-:W-:Y:S05]  /*65a0*/  BSYNC B1 ;  /* 0x0000000000017941 */ /* 0x000fea0003800000 */
.L_x_86:
        /* <DEDUP_REMOVED lines=10> */
.L_x_89:
[----:B------:R-:W-:Y:S05]  /*6650*/  BSYNC B1 ;  /* 0x0000000000017941 */ /* 0x000fea0003800000 */
.L_x_88:
        /* <DEDUP_REMOVED lines=11> */
.L_x_91:
[----:B------:R-:W-:Y:S05]  /*6710*/  BSYNC B1 ;  /* 0x0000000000017941 */ /* 0x000fea0003800000 */
.L_x_90:
        /* <DEDUP_REMOVED lines=11> */
.L_x_93:
[----:B------:R-:W-:Y:S05]  /*67d0*/  BSYNC B1 ;  /* 0x0000000000017941 */ /* 0x000fea0003800000 */
.L_x_92:
        /* <DEDUP_REMOVED lines=10> */
.L_x_95:
[----:B------:R-:W-:Y:S05]  /*6880*/  BSYNC B1 ;  /* 0x0000000000017941 */ /* 0x000fea0003800000 */
.L_x_94:
        /* <DEDUP_REMOVED lines=10> */
.L_x_97:
[----:B------:R-:W-:Y:S05]  /*6930*/  BSYNC B1 ;  /* 0x0000000000017941 */ /* 0x000fea0003800000 */
.L_x_96:
        /* <DEDUP_REMOVED lines=11> */
.L_x_99:
[----:B------:R-:W-:Y:S05]  /*69f0*/  BSYNC B1 ;  /* 0x0000000000017941 */ /* 0x000fea0003800000 */
.L_x_98:
        /* <DEDUP_REMOVED lines=11> */
.L_x_101:
[----:B------:R-:W-:Y:S05]  /*6ab0*/  BSYNC B1 ;  /* 0x0000000000017941 */ /* 0x000fea0003800000 */
.L_x_100:
        /* <DEDUP_REMOVED lines=10> */
.L_x_103:
[----:B------:R-:W-:Y:S05]  /*6b60*/  BSYNC B1 ;  /* 0x0000000000017941 */ /* 0x000fea0003800000 */
.L_x_102:
        /* <DEDUP_REMOVED lines=10> */
.L_x_105:
[----:B------:R-:W-:Y:S05]  /*6c10*/  BSYNC B1 ;  /* 0x0000000000017941 */ /* 0x000fea0003800000 */
.L_x_104:
        /* <DEDUP_REMOVED lines=11> */
.L_x_107:
[----:B------:R-:W-:Y:S05]  /*6cd0*/  BSYNC B1 ;  /* 0x0000000000017941 */ /* 0x000fea0003800000 */
.L_x_106:
        /* <DEDUP_REMOVED lines=11> */
.L_x_109:
[----:B------:R-:W-:Y:S05]  /*6d90*/  BSYNC B1 ;  /* 0x0000000000017941 */ /* 0x000fea0003800000 */
.L_x_108:
        /* <DEDUP_REMOVED lines=10> */
.L_x_111:
[----:B------:R-:W-:Y:S05]  /*6e40*/  BSYNC B1 ;  /* 0x0000000000017941 */ /* 0x000fea0003800000 */
.L_x_110:
        /* <DEDUP_REMOVED lines=10> */
.L_x_113:
[----:B------:R-:W-:Y:S05]  /*6ef0*/  BSYNC B1 ;  /* 0x0000000000017941 */ /* 0x000fea0003800000 */
.L_x_112:
        /* <DEDUP_REMOVED lines=11> */
.L_x_115:
[----:B------:R-:W-:Y:S05]  /*6fb0*/  BSYNC B1 ;  /* 0x0000000000017941 */ /* 0x000fea0003800000 */
.L_x_114:
        /* <DEDUP_REMOVED lines=11> */
.L_x_117:
[----:B------:R-:W-:Y:S05]  /*7070*/  BSYNC B1 ;  /* 0x0000000000017941 */ /* 0x000fea0003800000 */
.L_x_116:
        /* <DEDUP_REMOVED lines=10> */
.L_x_119:
[----:B------:R-:W-:Y:S05]  /*7120*/  BSYNC B1 ;  /* 0x0000000000017941 */ /* 0x000fea0003800000 */
.L_x_118:
        /* <DEDUP_REMOVED lines=10> */
.L_x_121:
[----:B------:R-:W-:Y:S05]  /*71d0*/  BSYNC B1 ;  /* 0x0000000000017941 */ /* 0x000fea0003800000 */
.L_x_120:
        /* <DEDUP_REMOVED lines=11> */
.L_x_123:
[----:B------:R-:W-:Y:S05]  /*7290*/  BSYNC B1 ;  /* 0x0000000000017941 */ /* 0x000fea0003800000 */
.L_x_122:
        /* <DEDUP_REMOVED lines=11> */
.L_x_125:
[----:B------:R-:W-:Y:S05]  /*7350*/  BSYNC B1 ;  /* 0x0000000000017941 */ /* 0x000fea0003800000 */
.L_x_124:
        /* <DEDUP_REMOVED lines=10> */
.L_x_127:
[----:B------:R-:W-:Y:S05]  /*7400*/  BSYNC B1 ;  /* 0x0000000000017941 */ /* 0x000fea0003800000 */
.L_x_126:
        /* <DEDUP_REMOVED lines=10> */
.L_x_129:
[----:B------:R-:W-:Y:S05]  /*74b0*/  BSYNC B1 ;  /* 0x0000000000017941 */ /* 0x000fea0003800000 */
.L_x_128:
        /* <DEDUP_REMOVED lines=11> */
.L_x_131:
[----:B------:R-:W-:Y:S05]  /*7570*/  BSYNC B1 ;  /* 0x0000000000017941 */ /* 0x000fea0003800000 */
.L_x_130:
        /* <DEDUP_REMOVED lines=11> */
.L_x_133:
[----:B------:R-:W-:Y:S05]  /*7630*/  BSYNC B1 ;  /* 0x0000000000017941 */ /* 0x000fea0003800000 */
.L_x_132:
        /* <DEDUP_REMOVED lines=10> */
.L_x_135:
[----:B------:R-:W-:Y:S05]  /*76e0*/  BSYNC B1 ;  /* 0x0000000000017941 */ /* 0x000fea0003800000 */
.L_x_134:
        /* <DEDUP_REMOVED lines=10> */
.L_x_137:
[----:B------:R-:W-:Y:S05]  /*7790*/  BSYNC B1 ;  /* 0x0000000000017941 */ /* 0x000fea0003800000 */
.L_x_136:
        /* <DEDUP_REMOVED lines=11> */
.L_x_139:
[----:B------:R-:W-:Y:S05]  /*7850*/  BSYNC B1 ;  /* 0x0000000000017941 */ /* 0x000fea0003800000 */
.L_x_138:
        /* <DEDUP_REMOVED lines=11> */
.L_x_141:
[----:B------:R-:W-:Y:S05]  /*7910*/  BSYNC B1 ;  /* 0x0000000000017941 */ /* 0x000fea0003800000 */
.L_x_140:
        /* <DEDUP_REMOVED lines=10> */
.L_x_143:
[----:B------:R-:W-:Y:S05]  /*79c0*/  BSYNC B1 ;  /* 0x0000000000017941 */ /* 0x000fea0003800000 */
.L_x_142:
        /* <DEDUP_REMOVED lines=10> */
.L_x_145:
[----:B------:R-:W-:Y:S05]  /*7a70*/  BSYNC B1 ;  /* 0x0000000000017941 */ /* 0x000fea0003800000 */
.L_x_144:
        /* <DEDUP_REMOVED lines=11> */
.L_x_147:
[----:B------:R-:W-:Y:S05]  /*7b30*/  BSYNC B1 ;  /* 0x0000000000017941 */ /* 0x000fea0003800000 */
.L_x_146:
        /* <DEDUP_REMOVED lines=11> */
.L_x_149:
[----:B------:R-:W-:Y:S05]  /*7bf0*/  BSYNC B1 ;  /* 0x0000000000017941 */ /* 0x000fea0003800000 */
.L_x_148:
        /* <DEDUP_REMOVED lines=10> */
.L_x_151:
[----:B------:R-:W-:Y:S05]  /*7ca0*/  BSYNC B1 ;  /* 0x0000000000017941 */ /* 0x000fea0003800000 */
.L_x_150:
        /* <DEDUP_REMOVED lines=10> */
.L_x_153:
[----:B------:R-:W-:Y:S05]  /*7d50*/  BSYNC B1 ;  /* 0x0000000000017941 */ /* 0x000fea0003800000 */
.L_x_152:
        /* <DEDUP_REMOVED lines=11> */
.L_x_155:
[----:B------:R-:W-:Y:S05]  /*7e10*/  BSYNC B1 ;  /* 0x0000000000017941 */ /* 0x000fea0003800000 */
.L_x_154:
        /* <DEDUP_REMOVED lines=11> */
.L_x_157:
[----:B------:R-:W-:Y:S05]  /*7ed0*/  BSYNC B1 ;  /* 0x0000000000017941 */ /* 0x000fea0003800000 */
.L_x_156:
        /* <DEDUP_REMOVED lines=10> */
.L_x_159:
[----:B------:R-:W-:Y:S05]  /*7f80*/  BSYNC B1 ;  /* 0x0000000000017941 */ /* 0x000fea0003800000 */
.L_x_158:
        /* <DEDUP_REMOVED lines=10> */
.L_x_161:
[----:B------:R-:W-:Y:S05]  /*8030*/  BSYNC B1 ;  /* 0x0000000000017941 */ /* 0x000fea0003800000 */
.L_x_160:
        /* <DEDUP_REMOVED lines=11> */
.L_x_163:
[----:B------:R-:W-:Y:S05]  /*80f0*/  BSYNC B1 ;  /* 0x0000000000017941 */ /* 0x000fea0003800000 */
.L_x_162:
        /* <DEDUP_REMOVED lines=11> */
.L_x_165:
[----:B------:R-:W-:Y:S05]  /*81b0*/  BSYNC B1 ;  /* 0x0000000000017941 */ /* 0x000fea0003800000 */
.L_x_164:
        /* <DEDUP_REMOVED lines=10> */
.L_x_167:
[----:B------:R-:W-:Y:S05]  /*8260*/  BSYNC B1 ;  /* 0x0000000000017941 */ /* 0x000fea0003800000 */
.L_x_166:
        /* <DEDUP_REMOVED lines=10> */
.L_x_169:
[----:B------:R-:W-:Y:S05]  /*8310*/  BSYNC B1 ;  /* 0x0000000000017941 */ /* 0x000fea0003800000 */
.L_x_168:
        /* <DEDUP_REMOVED lines=11> */
.L_x_171:
[----:B------:R-:W-:Y:S05]  /*83d0*/  BSYNC B1 ;  /* 0x0000000000017941 */ /* 0x000fea0003800000 */
.L_x_170:
        /* <DEDUP_REMOVED lines=11> */
.L_x_173:
[----:B------:R-:W-:Y:S05]  /*8490*/  BSYNC B1 ;  /* 0x0000000000017941 */ /* 0x000fea0003800000 */
.L_x_172:
        /* <DEDUP_REMOVED lines=10> */
.L_x_175:
[----:B------:R-:W-:Y:S05]  /*8540*/  BSYNC B1 ;  /* 0x0000000000017941 */ /* 0x000fea0003800000 */
.L_x_174:
        /* <DEDUP_REMOVED lines=10> */
.L_x_177:
[----:B------:R-:W-:Y:S05]  /*85f0*/  BSYNC B1 ;  /* 0x0000000000017941 */ /* 0x000fea0003800000 */
.L_x_176:
        /* <DEDUP_REMOVED lines=11> */
.L_x_179:
[----:B------:R-:W-:Y:S05]  /*86b0*/  BSYNC B1 ;  /* 0x0000000000017941 */ /* 0x000fea0003800000 */
.L_x_178:
        /* <DEDUP_REMOVED lines=11> */
.L_x_181:
[----:B------:R-:W-:Y:S05]  /*8770*/  BSYNC B1 ;  /* 0x0000000000017941 */ /* 0x000fea0003800000 */
.L_x_180:
        /* <DEDUP_REMOVED lines=10> */
.L_x_183:
[----:B------:R-:W-:Y:S05]  /*8820*/  BSYNC B1 ;  /* 0x0000000000017941 */ /* 0x000fea0003800000 */
.L_x_182:
        /* <DEDUP_REMOVED lines=10> */
.L_x_185:
[----:B------:R-:W-:Y:S05]  /*88d0*/  BSYNC B1 ;  /* 0x0000000000017941 */ /* 0x000fea0003800000 */
.L_x_184:
        /* <DEDUP_REMOVED lines=11> */
.L_x_187:
[----:B------:R-:W-:Y:S05]  /*8990*/  BSYNC B1 ;  /* 0x0000000000017941 */ /* 0x000fea0003800000 */
.L_x_186:
        /* <DEDUP_REMOVED lines=11> */
.L_x_189:
[----:B------:R-:W-:Y:S05]  /*8a50*/  BSYNC B1 ;  /* 0x0000000000017941 */ /* 0x000fea0003800000 */
.L_x_188:
        /* <DEDUP_REMOVED lines=10> */
.L_x_191:
[----:B------:R-:W-:Y:S05]  /*8b00*/  BSYNC B1 ;  /* 0x0000000000017941 */ /* 0x000fea0003800000 */
.L_x_190:
        /* <DEDUP_REMOVED lines=10> */
.L_x_193:
[----:B------:R-:W-:Y:S05]  /*8bb0*/  BSYNC B1 ;  /* 0x0000000000017941 */ /* 0x000fea0003800000 */
.L_x_192:
        /* <DEDUP_REMOVED lines=11> */
.L_x_195:
[----:B------:R-:W-:Y:S05]  /*8c70*/  BSYNC B1 ;  /* 0x0000000000017941 */ /* 0x000fea0003800000 */
.L_x_194:
        /* <DEDUP_REMOVED lines=11> */
.L_x_197:
[----:B------:R-:W-:Y:S05]  /*8d30*/  BSYNC B1 ;  /* 0x0000000000017941 */ /* 0x000fea0003800000 */
.L_x_196:
        /* <DEDUP_REMOVED lines=10> */
.L_x_199:
[----:B------:R-:W-:Y:S05]  /*8de0*/  BSYNC B1 ;  /* 0x0000000000017941 */ /* 0x000fea0003800000 */
.L_x_198:
        /* <DEDUP_REMOVED lines=10> */
.L_x_201:
[----:B------:R-:W-:Y:S05]  /*8e90*/  BSYNC B1 ;  /* 0x0000000000017941 */ /* 0x000fea0003800000 */
.L_x_200:
        /* <DEDUP_REMOVED lines=11> */
.L_x_203:
[----:B------:R-:W-:Y:S05]  /*8f50*/  BSYNC B1 ;  /* 0x0000000000017941 */ /* 0x000fea0003800000 */
.L_x_202:
        /* <DEDUP_REMOVED lines=11> */
.L_x_205:
[----:B------:R-:W-:Y:S05]  /*9010*/  BSYNC B1 ;  /* 0x0000000000017941 */ /* 0x000fea0003800000 */
.L_x_204:
        /* <DEDUP_REMOVED lines=10> */
.L_x_207:
[----:B------:R-:W-:Y:S05]  /*90c0*/  BSYNC B1 ;  /* 0x0000000000017941 */ /* 0x000fea0003800000 */
.L_x_206:
        /* <DEDUP_REMOVED lines=10> */
.L_x_209:
[----:B------:R-:W-:Y:S05]  /*9170*/  BSYNC B1 ;  /* 0x0000000000017941 */ /* 0x000fea0003800000 */
.L_x_208:
        /* <DEDUP_REMOVED lines=11> */
.L_x_211:
[----:B------:R-:W-:Y:S05]  /*9230*/  BSYNC B1 ;  /* 0x0000000000017941 */ /* 0x000fea0003800000 */
.L_x_210:
        /* <DEDUP_REMOVED lines=11> */
.L_x_213:
[----:B------:R-:W-:Y:S05]  /*92f0*/  BSYNC B1 ;  /* 0x0000000000017941 */ /* 0x000fea0003800000 */
.L_x_212:
        /* <DEDUP_REMOVED lines=10> */
.L_x_215:
[----:B------:R-:W-:Y:S05]  /*93a0*/  BSYNC B1 ;  /* 0x0000000000017941 */ /* 0x000fea0003800000 */
.L_x_214:
        /* <DEDUP_REMOVED lines=10> */
.L_x_217:
[----:B------:R-:W-:Y:S05]  /*9450*/  BSYNC B1 ;  /* 0x0000000000017941 */ /* 0x000fea0003800000 */
.L_x_216:
        /* <DEDUP_REMOVED lines=11> */
.L_x_219:
[----:B------:R-:W-:Y:S05]  /*9510*/  BSYNC B1 ;  /* 0x0000000000017941 */ /* 0x000fea0003800000 */
.L_x_218:
        /* <DEDUP_REMOVED lines=11> */
.L_x_221:
[----:B------:R-:W-:Y:S05]  /*95d0*/  BSYNC B1 ;  /* 0x0000000000017941 */ /* 0x000fea0003800000 */
.L_x_220:
        /* <DEDUP_REMOVED lines=10> */
.L_x_223:
[----:B------:R-:W-:Y:S05]  /*9680*/  BSYNC B1 ;  /* 0x0000000000017941 */ /* 0x000fea0003800000 */
.L_x_222:
        /* <DEDUP_REMOVED lines=10> */
.L_x_225:
[----:B------:R-:W-:Y:S05]  /*9730*/  BSYNC B1 ;  /* 0x0000000000017941 */ /* 0x000fea0003800000 */
.L_x_224:
        /* <DEDUP_REMOVED lines=11> */
.L_x_227:
[----:B------:R-:W-:Y:S05]  /*97f0*/  BSYNC B1 ;  /* 0x0000000000017941 */ /* 0x000fea0003800000 */
.L_x_226:
        /* <DEDUP_REMOVED lines=11> */
.L_x_229:
[----:B------:R-:W-:Y:S05]  /*98b0*/  BSYNC B1 ;  /* 0x0000000000017941 */ /* 0x000fea0003800000 */
.L_x_228:
        /* <DEDUP_REMOVED lines=10> */
.L_x_231:
[----:B------:R-:W-:Y:S05]  /*9960*/  BSYNC B1 ;  /* 0x0000000000017941 */ /* 0x000fea0003800000 */
.L_x_230:
        /* <DEDUP_REMOVED lines=10> */
.L_x_233:
[----:B------:R-:W-:Y:S05]  /*9a10*/  BSYNC B1 ;  /* 0x0000000000017941 */ /* 0x000fea0003800000 */
.L_x_232:
        /* <DEDUP_REMOVED lines=11> */
.L_x_235:
[----:B------:R-:W-:Y:S05]  /*9ad0*/  BSYNC B1 ;  /* 0x0000000000017941 */ /* 0x000fea0003800000 */
.L_x_234:
        /* <DEDUP_REMOVED lines=11> */
.L_x_237:
[----:B------:R-:W-:Y:S05]  /*9b90*/  BSYNC B1 ;  /* 0x0000000000017941 */ /* 0x000fea0003800000 */
.L_x_236:
        /* <DEDUP_REMOVED lines=10> */
.L_x_239:
[----:B------:R-:W-:Y:S05]  /*9c40*/  BSYNC B1 ;  /* 0x0000000000017941 */ /* 0x000fea0003800000 */
.L_x_238:
        /* <DEDUP_REMOVED lines=10> */
.L_x_241:
[----:B------:R-:W-:Y:S05]  /*9cf0*/  BSYNC B1 ;  /* 0x0000000000017941 */ /* 0x000fea0003800000 */
.L_x_240:
        /* <DEDUP_REMOVED lines=11> */
.L_x_243:
[----:B------:R-:W-:Y:S05]  /*9db0*/  BSYNC B1 ;  /* 0x0000000000017941 */ /* 0x000fea0003800000 */
.L_x_242:
        /* <DEDUP_REMOVED lines=11> */
.L_x_245:
[----:B------:R-:W-:Y:S05]  /*9e70*/  BSYNC B1 ;  /* 0x0000000000017941 */ /* 0x000fea0003800000 */
.L_x_244:
        /* <DEDUP_REMOVED lines=10> */
.L_x_247:
[----:B------:R-:W-:Y:S05]  /*9f20*/  BSYNC B1 ;  /* 0x0000000000017941 */ /* 0x000fea0003800000 */
.L_x_246:
        /* <DEDUP_REMOVED lines=10> */
.L_x_249:
[----:B------:R-:W-:Y:S05]  /*9fd0*/  BSYNC B1 ;  /* 0x0000000000017941 */ /* 0x000fea0003800000 */
.L_x_248:
        /* <DEDUP_REMOVED lines=11> */
.L_x_251:
[----:B------:R-:W-:Y:S05]  /*a090*/  BSYNC B1 ;  /* 0x0000000000017941 */ /* 0x000fea0003800000 */
.L_x_250:
        /* <DEDUP_REMOVED lines=11> */
.L_x_253:
[----:B------:R-:W-:Y:S05]  /*a150*/  BSYNC B1 ;  /* 0x0000000000017941 */ /* 0x000fea0003800000 */
.L_x_252:
        /* <DEDUP_REMOVED lines=10> */
.L_x_255:
[----:B------:R-:W-:Y:S05]  /*a200*/  BSYNC B1 ;  /* 0x0000000000017941 */ /* 0x000fea0003800000 */
.L_x_254:
        /* <DEDUP_REMOVED lines=10> */
.L_x_257:
[----:B------:R-:W-:Y:S05]  /*a2b0*/  BSYNC B1 ;  /* 0x0000000000017941 */ /* 0x000fea0003800000 */
.L_x_256:
        /* <DEDUP_REMOVED lines=11> */
.L_x_259:
[----:B------:R-:W-:Y:S05]  /*a370*/  BSYNC B1 ;  /* 0x0000000000017941 */ /* 0x000fea0003800000 */
.L_x_258:
        /* <DEDUP_REMOVED lines=11> */
.L_x_261:
[----:B------:R-:W-:Y:S05]  /*a430*/  BSYNC B1 ;  /* 0x0000000000017941 */ /* 0x000fea0003800000 */
.L_x_260:
        /* <DEDUP_REMOVED lines=10> */
.L_x_263:
[----:B------:R-:W-:Y:S05]  /*a4e0*/  BSYNC B1 ;  /* 0x0000000000017941 */ /* 0x000fea0003800000 */
.L_x_262:
        /* <DEDUP_REMOVED lines=10> */
.L_x_265:
[----:B------:R-:W-:Y:S05]  /*a590*/  BSYNC B1 ;  /* 0x0000000000017941 */ /* 0x000fea0003800000 */
.L_x_264:
        /* <DEDUP_REMOVED lines=11> */
.L_x_267:
[----:B------:R-:W-:Y:S05]  /*a650*/  BSYNC B1 ;  /* 0x0000000000017941 */ /* 0x000fea0003800000 */
.L_x_266:
        /* <DEDUP_REMOVED lines=11> */
.L_x_269:
[----:B------:R-:W-:Y:S05]  /*a710*/  BSYNC B1 ;  /* 0x0000000000017941 */ /* 0x000fea0003800000 */
.L_x_268:
        /* <DEDUP_REMOVED lines=10> */
.L_x_271:
[----:B------:R-:W-:Y:S05]  /*a7c0*/  BSYNC B1 ;  /* 0x0000000000017941 */ /* 0x000fea0003800000 */
.L_x_270:
        /* <DEDUP_REMOVED lines=10> */
.L_x_273:
[----:B------:R-:W-:Y:S05]  /*a870*/  BSYNC B1 ;  /* 0x0000000000017941 */ /* 0x000fea0003800000 */
.L_x_272:
        /* <DEDUP_REMOVED lines=11> */
.L_x_275:
[----:B------:R-:W-:Y:S05]  /*a930*/  BSYNC B1 ;  /* 0x0000000000017941 */ /* 0x000fea0003800000 */
.L_x_274:
        /* <DEDUP_REMOVED lines=11> */
.L_x_277:
[----:B------:R-:W-:Y:S05]  /*a9f0*/  BSYNC B1 ;  /* 0x0000000000017941 */ /* 0x000fea0003800000 */
.L_x_276:
        /* <DEDUP_REMOVED lines=10> */
.L_x_279:
[----:B------:R-:W-:Y:S05]  /*aaa0*/  BSYNC B1 ;  /* 0x0000000000017941 */ /* 0x000fea0003800000 */
.L_x_278:
        /* <DEDUP_REMOVED lines=10> */
.L_x_281:
[----:B------:R-:W-:Y:S05]  /*ab50*/  BSYNC B1 ;  /* 0x0000000000017941 */ /* 0x000fea0003800000 */
.L_x_280:
        /* <DEDUP_REMOVED lines=11> */
.L_x_283:
[----:B------:R-:W-:Y:S05]  /*ac10*/  BSYNC B1 ;  /* 0x0000000000017941 */ /* 0x000fea0003800000 */
.L_x_282:
[----:B-1---5:R-:W-:Y:S01]  /*ac20*/  HADD2.F32 R13, -RZ, R12.H0_H0 ;  /* 0x2000000cff0d7230 */ /* 0x022fe20000004100 */
[----:B------:R-:W-:Y:S01]  /*ac30*/  ISETP.GT.AND P1, PT, R3, 0x101, PT ;  /* 0x000001010300780c */ /* 0x000fe20003f24270 */
[----:B------:R-:W-:Y:S03]  /*ac40*/  BSSY B1, `(.L_x_284) ;  /* 0x0000008000017945 */ /* 0x000fe60003800000 */
[----:B------:R-:W-:Y:S01]  /*ac50*/  FMUL R13, R13, R16 ;  /* 0x000000100d0d7220 */ /* 0x000fe20000400000 */
[----:B------:R-:W-:-:S03]  /*ac60*/  ISETP.GT.AND P3, PT, R0, RZ, P1 ;  /* 0x000000ff0000720c */ /* 0x000fc60000f64270 */
[----:B------:R-:W-:-:S05]  /*ac70*/  FFMA R13, R24, R2, R13 ;  /* 0x00000002180d7223 */ /* 0x000fca000000000d */
[----:B------:R-:W-:-:S05]  /*ac80*/  F2FP.F16.F32.PACK_AB R13, RZ, R13 ;  /* 0x0000000dff0d723e */ /* 0x000fca00000000ff */
[----:B------:R1:W-:Y:S01]  /*ac90*/  @P2 STG.E.U16 desc[UR36][R4.64+0x200], R13 ;  /* 0x0002000d04002986 */ /* 0x0003e2000c101524 */
[----:B------:R-:W-:Y:S05]  /*aca0*/  @!P3 BRA `(.L_x_285) ;  /* 0x000000000004b947 */ /* 0x000fea0003800000 */
[----:B------:R0:W5:Y:S02]  /*acb0*/  LDG.E.LTC128B.U16 R12, desc[UR36][R10.64+0x202] ;  /* 0x000202240a0c7981 */ /* 0x000164000c1e1520 */
.L_x_285:
[----:B------:R-:W-:Y:S05]  /*acc0*/  BSYNC B1 ;  /* 0x0000000000017941 */ /* 0x000fea0003800000 */
.L_x_284:
[----:B-1---5:R-:W-:Y:S01]  /*acd0*/  HADD2.F32 R13, -RZ, R12.H0_H0 ;  /* 0x2000000cff0d7230 */ /* 0x022fe20000004100 */
[----:B------:R-:W-:Y:S01]  /*ace0*/  ISETP.GT.AND P0, PT, R0, 0x8, P0 ;  /* 0x000000080000780c */ /* 0x000fe20000704270 */
[----:B------:R-:W-:Y:S03]  /*acf0*/  BSSY B1, `(.L_x_286) ;  /* 0x0000007000017945 */ /* 0x000fe60003800000 */
[----:B------:R-:W-:-:S04]  /*ad00*/  FMUL R14, R13, R16 ;  /* 0x000000100d0e7220 */ /* 0x000fc80000400000 */
[----:B------:R-:W-:-:S05]  /*ad10*/  FFMA R14, R25, R2, R14 ;  /* 0x00000002190e7223 */ /* 0x000fca000000000e */
[----:B------:R-:W-:-:S05]  /*ad20*/  F2FP.F16.F32.PACK_AB R14, RZ, R14 ;  /* 0x0000000eff0e723e */ /* 0x000fca00000000ff */
[----:B------:R1:W-:Y:S01]  /*ad30*/  @P3 STG.E.U16 desc[UR36][R4.64+0x202], R14 ;  /* 0x0002020e04003986 */ /* 0x0003e2000c101524 */
[----:B------:R-:W-:Y:S05]  /*ad40*/  @!P0 BRA `(.L_x_287) ;  /* 0x0000000000048947 */ /* 0x000fea0003800000 */
[----:B------:R0:W5:Y:S02]  /*ad50*/  LDG.E.LTC128B.U16 R12, desc[UR36][R8.64+0x200] ;  /* 0x00020024080c7981 */ /* 0x000164000c1e1520 */
.L_x_287:
[----:B------:R-:W-:Y:S05]  /*ad60*/  BSYNC B1 ;  /* 0x0000000000017941 */ /* 0x000fea0003800000 */
.L_x_286:
[----:B-----5:R-:W-:Y:S01]  /*ad70*/  HADD2.F32 R13, -RZ, R12.H0_H0 ;  /* 0x2000000cff0d7230 */ /* 0x020fe20000004100 */
        /* <DEDUP_REMOVED lines=8> */
.L_x_289:
[----:B------:R-:W-:Y:S05]  /*ae00*/  BSYNC B1 ;  /* 0x0000000000017941 */ /* 0x000fea0003800000 */
.L_x_288:
[----:B0----5:R-:W-:Y:S01]  /*ae10*/  HADD2.F32 R13, -RZ, R12.H0_H0 ;  /* 0x2000000cff0d7230 */ /* 0x021fe20000004100 */
[----:B------:R-:W-:Y:S01]  /*ae20*/  ISETP.GT.AND P0, PT, R3, 0x108, PT ;  /* 0x000001080300780c */ /* 0x000fe20003f04270 */
[----:B------:R-:W-:Y:S03]  /*ae30*/  BSSY B1, `(.L_x_290) ;  /* 0x0000008000017945 */ /* 0x000fe60003800000 */
[----:B-1----:R-:W-:Y:S01]  /*ae40*/  FMUL R14, R13, R16 ;  /* 0x000000100d0e7220 */ /* 0x002fe20000400000 */
[----:B------:R-:W-:-:S03]  /*ae50*/  ISETP.GT.AND P2, PT, R0, RZ, P0 ;  /* 0x000000ff0000720c */ /* 0x000fc60000744270 */
[----:B------:R-:W-:-:S05]  /*ae60*/  FFMA R14, R27, R2, R14 ;  /* 0x000000021b0e7223 */ /* 0x000fca000000000e */
[----:B------:R-:W-:-:S05]  /*ae70*/  F2FP.F16.F32.PACK_AB R14, RZ, R14 ;  /* 0x0000000eff0e723e */ /* 0x000fca00000000ff */
[----:B------:R0:W-:Y:S01]  /*ae80*/  @P1 STG.E.U16 desc[UR36][R6.64+0x202], R14 ;  /* 0x0002020e06001986 */ /* 0x0001e2000c101524 */
[----:B------:R-:W-:Y:S05]  /*ae90*/  @!P2 BRA `(.L_x_291) ;  /* 0x000000000004a947 */ /* 0x000fea0003800000 */
[----:B------:R1:W5:Y:S02]  /*aea0*/  LDG.E.LTC128B.U16 R12, desc[UR36][R10.64+0x210] ;  /* 0x000210240a0c7981 */ /* 0x000364000c1e1520 */
.L_x_291:
[----:B------:R-:W-:Y:S05]  /*aeb0*/  BSYNC B1 ;  /* 0x0000000000017941 */ /* 0x000fea0003800000 */
.L_x_290:
[----:B-----5:R-:W-:Y:S01]  /*aec0*/  HADD2.F32 R13, -RZ, R12.H0_H0 ;  /* 0x2000000cff0d7230 */ /* 0x020fe20000004100 */
        /* <DEDUP_REMOVED lines=9> */
.L_x_293:
[----:B------:R-:W-:Y:S05]  /*af60*/  BSYNC B1 ;  /* 0x0000000000017941 */ /* 0x000fea0003800000 */
.L_x_292:
[----:B0----5:R-:W-:Y:S01]  /*af70*/  HADD2.F32 R13, -RZ, R12.H0_H0 ;  /* 0x2000000cff0d7230 */ /* 0x021fe20000004100 */
        /* <DEDUP_REMOVED lines=8> */
.L_x_295:
[----:B------:R-:W-:Y:S05]  /*b000*/  BSYNC B1 ;  /* 0x0000000000017941 */ /* 0x000fea0003800000 */
.L_x_294:
        /* <DEDUP_REMOVED lines=9> */
.L_x_297:
[----:B------:R-:W-:Y:S05]  /*b0a0*/  BSYNC B1 ;  /* 0x0000000000017941 */ /* 0x000fea0003800000 */
.L_x_296:
[----:B0----5:R-:W-:Y:S01]  /*b0b0*/  HADD2.F32 R13, -RZ, R12.H0_H0 ;  /* 0x2000000cff0d7230 */ /* 0x021fe20000004100 */
        /* <DEDUP_REMOVED lines=9> */
.L_x_299:
[----:B------:R-:W-:Y:S05]  /*b150*/  BSYNC B1 ;  /* 0x0000000000017941 */ /* 0x000fea0003800000 */
.L_x_298:
        /* <DEDUP_REMOVED lines=10> */
.L_x_301:
[----:B------:R-:W-:Y:S05]  /*b200*/  BSYNC B1 ;  /* 0x0000000000017941 */ /* 0x000fea0003800000 */
.L_x_300:
        /* <DEDUP_REMOVED lines=9> */
.L_x_303:
[----:B------:R-:W-:Y:S05]  /*b2a0*/  BSYNC B1 ;  /* 0x0000000000017941 */ /* 0x000fea0003800000 */
.L_x_302:
        /* <DEDUP_REMOVED lines=9> */
.L_x_305:
[----:B------:R-:W-:Y:S05]  /*b340*/  BSYNC B1 ;  /* 0x0000000000017941 */ /* 0x000fea0003800000 */
.L_x_304:
        /* <DEDUP_REMOVED lines=10> */
.L_x_307:
[----:B------:R-:W-:Y:S05]  /*b3f0*/  BSYNC B1 ;  /* 0x0000000000017941 */ /* 0x000fea0003800000 */
.L_x_306:
        /* <DEDUP_REMOVED lines=10> */
.L_x_309:
[----:B------:R-:W-:Y:S05]  /*b4a0*/  BSYNC B1 ;  /* 0x0000000000017941 */ /* 0x000fea0003800000 */
.L_x_308:
        /* <DEDUP_REMOVED lines=9> */
.L_x_311:
[----:B------:R-:W-:Y:S05]  /*b540*/  BSYNC B1 ;  /* 0x0000000000017941 */ /* 0x000fea0003800000 */
.L_x_310:
        /* <DEDUP_REMOVED lines=9> */
.L_x_313:
[----:B------:R-:W-:Y:S05]  /*b5e0*/  BSYNC B1 ;  /* 0x0000000000017941 */ /* 0x000fea0003800000 */
.L_x_312:
        /* <DEDUP_REMOVED lines=10> */
.L_x_315:
[----:B------:R-:W-:Y:S05]  /*b690*/  BSYNC B1 ;  /* 0x0000000000017941 */ /* 0x000fea0003800000 */
.L_x_314:
        /* <DEDUP_REMOVED lines=10> */
.L_x_317:
[----:B------:R-:W-:Y:S05]  /*b740*/  BSYNC B1 ;  /* 0x0000000000017941 */ /* 0x000fea0003800000 */
.L_x_316:
        /* <DEDUP_REMOVED lines=9> */
.L_x_319:
[----:B------:R-:W-:Y:S05]  /*b7e0*/  BSYNC B1 ;  /* 0x0000000000017941 */ /* 0x000fea0003800000 */
.L_x_318:
        /* <DEDUP_REMOVED lines=9> */
.L_x_321:
[----:B------:R-:W-:Y:S05]  /*b880*/  BSYNC B1 ;  /* 0x0000000000017941 */ /* 0x000fea0003800000 */
.L_x_320:
        /* <DEDUP_REMOVED lines=10> */
.L_x_323:
[----:B------:R-:W-:Y:S05]  /*b930*/  BSYNC B1 ;  /* 0x0000000000017941 */ /* 0x000fea0003800000 */
.L_x_322:
        /* <DEDUP_REMOVED lines=10> */
.L_x_325:
[----:B------:R-:W-:Y:S05]  /*b9e0*/  BSYNC B1 ;  /* 0x0000000000017941 */ /* 0x000fea0003800000 */
.L_x_324:
        /* <DEDUP_REMOVED lines=9> */
.L_x_327:
[----:B------:R-:W-:Y:S05]  /*ba80*/  BSYNC B1 ;  /* 0x0000000000017941 */ /* 0x000fea0003800000 */
.L_x_326:
        /* <DEDUP_REMOVED lines=9> */
.L_x_329:
[----:B------:R-:W-:Y:S05]  /*bb20*/  BSYNC B1 ;  /* 0x0000000000017941 */ /* 0x000fea0003800000 */
.L_x_328:
        /* <DEDUP_REMOVED lines=10> */
.L_x_331:
[----:B------:R-:W-:Y:S05]  /*bbd0*/  BSYNC B1 ;  /* 0x0000000000017941 */ /* 0x000fea0003800000 */
.L_x_330:
        /* <DEDUP_REMOVED lines=10> */
.L_x_333:
[----:B------:R-:W-:Y:S05]  /*bc80*/  BSYNC B1 ;  /* 0x0000000000017941 */ /* 0x000fea0003800000 */
.L_x_332:
        /* <DEDUP_REMOVED lines=9> */
.L_x_335:
[----:B------:R-:W-:Y:S05]  /*bd20*/  BSYNC B1 ;  /* 0x0000000000017941 */ /* 0x000fea0003800000 */
.L_x_334:
        /* <DEDUP_REMOVED lines=9> */
.L_x_337:
[----:B------:R-:W-:Y:S05]  /*bdc0*/  BSYNC B1 ;  /* 0x0000000000017941 */ /* 0x000fea0003800000 */
.L_x_336:
        /* <DEDUP_REMOVED lines=10> */
.L_x_339:
[----:B------:R-:W-:Y:S05]  /*be70*/  BSYNC B1 ;  /* 0x0000000000017941 */ /* 0x000fea0003800000 */
.L_x_338:
        /* <DEDUP_REMOVED lines=10> */
.L_x_341:
[----:B------:R-:W-:Y:S05]  /*bf20*/  BSYNC B1 ;  /* 0x0000000000017941 */ /* 0x000fea0003800000 */
.L_x_340:
        /* <DEDUP_REMOVED lines=9> */
.L_x_343:
[----:B------:R-:W-:Y:S05]  /*bfc0*/  BSYNC B1 ;  /* 0x0000000000017941 */ /* 0x000fea0003800000 */
.L_x_342:
        /* <DEDUP_REMOVED lines=9> */
.L_x_345:
[----:B------:R-:W-:Y:S05]  /*c060*/  BSYNC B1 ;  /* 0x0000000000017941 */ /* 0x000fea0003800000 */
.L_x_344:
        /* <DEDUP_REMOVED lines=10> */
.L_x_347:
[----:B------:R-:W-:Y:S05]  /*c110*/  BSYNC B1 ;  /* 0x0000000000017941 */ /* 0x000fea0003800000 */
.L_x_346:
        /* <DEDUP_REMOVED lines=10> */
.L_x_349:
[----:B------:R-:W-:Y:S05]  /*c1c0*/  BSYNC B1 ;  /* 0x0000000000017941 */ /* 0x000fea0003800000 */
.L_x_348:
        /* <DEDUP_REMOVED lines=9> */
.L_x_351:
[----:B------:R-:W-:Y:S05]  /*c260*/  BSYNC B1 ;  /* 0x0000000000017941 */ /* 0x000fea0003800000 */
.L_x_350:
        /* <DEDUP_REMOVED lines=9> */
.L_x_353:
[----:B------:R-:W-:Y:S05]  /*c300*/  BSYNC B1 ;  /* 0x0000000000017941 */ /* 0x000fea0003800000 */
.L_x_352:
        /* <DEDUP_REMOVED lines=10> */
.L_x_355:
[----:B------:R-:W-:Y:S05]  /*c3b0*/  BSYNC B1 ;  /* 0x0000000000017941 */ /* 0x000fea0003800000 */
.L_x_354:
        /* <DEDUP_REMOVED lines=10> */
.L_x_357:
[----:B------:R-:W-:Y:S05]  /*c460*/  BSYNC B1 ;  /* 0x0000000000017941 */ /* 0x000fea0003800000 */
.L_x_356:
        /* <DEDUP_REMOVED lines=9> */
.L_x_359:
[----:B------:R-:W-:Y:S05]  /*c500*/  BSYNC B1 ;  /* 0x0000000000017941 */ /* 0x000fea0003800000 */
.L_x_358:
        /* <DEDUP_REMOVED lines=9> */
.L_x_361:
[----:B------:R-:W-:Y:S05]  /*c5a0*/  BSYNC B1 ;  /* 0x0000000000017941 */ /* 0x000fea0003800000 */
.L_x_360:
        /* <DEDUP_REMOVED lines=10> */
.L_x_363:
[----:B------:R-:W-:Y:S05]  /*c650*/  BSYNC B1 ;  /* 0x0000000000017941 */ /* 0x000fea0003800000 */
.L_x_362:
        /* <DEDUP_REMOVED lines=10> */
.L_x_365:
[----:B------:R-:W-:Y:S05]  /*c700*/  BSYNC B1 ;  /* 0x0000000000017941 */ /* 0x000fea0003800000 */
.L_x_364:
        /* <DEDUP_REMOVED lines=9> */
.L_x_367:
[----:B------:R-:W-:Y:S05]  /*c7a0*/  BSYNC B1 ;  /* 0x0000000000017941 */ /* 0x000fea0003800000 */
.L_x_366:
        /* <DEDUP_REMOVED lines=9> */
.L_x_369:
[----:B------:R-:W-:Y:S05]  /*c840*/  BSYNC B1 ;  /* 0x0000000000017941 */ /* 0x000fea0003800000 */
.L_x_368:
        /* <DEDUP_REMOVED lines=10> */
.L_x_371:
[----:B------:R-:W-:Y:S05]  /*c8f0*/  BSYNC B1 ;  /* 0x0000000000017941 */ /* 0x000fea0003800000 */
.L_x_370:
        /* <DEDUP_REMOVED lines=10> */
.L_x_373:
[----:B------:R-:W-:Y:S05]  /*c9a0*/  BSYNC B1 ;  /* 0x0000000000017941 */ /* 0x000fea0003800000 */
.L_x_372:
        /* <DEDUP_REMOVED lines=9> */
.L_x_375:
[----:B------:R-:W-:Y:S05]  /*ca40*/  BSYNC B1 ;  /* 0x0000000000017941 */ /* 0x000fea0003800000 */
.L_x_374:
        /* <DEDUP_REMOVED lines=9> */
.L_x_377:
[----:B------:R-:W-:Y:S05]  /*cae0*/  BSYNC B1 ;  /* 0x0000000000017941 */ /* 0x000fea0003800000 */
.L_x_376:
        /* <DEDUP_REMOVED lines=10> */
.L_x_379:
[----:B------:R-:W-:Y:S05]  /*cb90*/  BSYNC B1 ;  /* 0x0000000000017941 */ /* 0x000fea0003800000 */
.L_x_378:
        /* <DEDUP_REMOVED lines=10> */
.L_x_381:
[----:B------:R-:W-:Y:S05]  /*cc40*/  BSYNC B1 ;  /* 0x0000000000017941 */ /* 0x000fea0003800000 */
.L_x_380:
        /* <DEDUP_REMOVED lines=9> */
.L_x_383:
[----:B------:R-:W-:Y:S05]  /*cce0*/  BSYNC B1 ;  /* 0x0000000000017941 */ /* 0x000fea0003800000 */
.L_x_382:
        /* <DEDUP_REMOVED lines=9> */
.L_x_385:
[----:B------:R-:W-:Y:S05]  /*cd80*/  BSYNC B1 ;  /* 0x0000000000017941 */ /* 0x000fea0003800000 */
.L_x_384:
        /* <DEDUP_REMOVED lines=10> */
.L_x_387:
[----:B------:R-:W-:Y:S05]  /*ce30*/  BSYNC B1 ;  /* 0x0000000000017941 */ /* 0x000fea0003800000 */
.L_x_386:
        /* <DEDUP_REMOVED lines=10> */
.L_x_389:
[----:B------:R-:W-:Y:S05]  /*cee0*/  BSYNC B1 ;  /* 0x0000000000017941 */ /* 0x000fea0003800000 */
.L_x_388:
        /* <DEDUP_REMOVED lines=9> */
.L_x_391:
[----:B------:R-:W-:Y:S05]  /*cf80*/  BSYNC B1 ;  /* 0x0000000000017941 */ /* 0x000fea0003800000 */
.L_x_390:
        /* <DEDUP_REMOVED lines=9> */
.L_x_393:
[----:B------:R-:W-:Y:S05]  /*d020*/  BSYNC B1 ;  /* 0x0000000000017941 */ /* 0x000fea0003800000 */
.L_x_392:
        /* <DEDUP_REMOVED lines=10> */
.L_x_395:
[----:B------:R-:W-:Y:S05]  /*d0d0*/  BSYNC B1 ;  /* 0x0000000000017941 */ /* 0x000fea0003800000 */
.L_x_394:
        /* <DEDUP_REMOVED lines=10> */
.L_x_397:
[----:B------:R-:W-:Y:S05]  /*d180*/  BSYNC B1 ;  /* 0x0000000000017941 */ /* 0x000fea0003800000 */
.L_x_396:
        /* <DEDUP_REMOVED lines=9> */
.L_x_399:
[----:B------:R-:W-:Y:S05]  /*d220*/  BSYNC B1 ;  /* 0x0000000000017941 */ /* 0x000fea0003800000 */
.L_x_398:
        /* <DEDUP_REMOVED lines=9> */
.L_x_401:
[----:B------:R-:W-:Y:S05]  /*d2c0*/  BSYNC B1 ;  /* 0x0000000000017941 */ /* 0x000fea0003800000 */
.L_x_400:
        /* <DEDUP_REMOVED lines=10> */
.L_x_403:
[----:B------:R-:W-:Y:S05]  /*d370*/  BSYNC B1 ;  /* 0x0000000000017941 */ /* 0x000fea0003800000 */
.L_x_402:
        /* <DEDUP_REMOVED lines=10> */
.L_x_405:
[----:B------:R-:W-:Y:S05]  /*d420*/  BSYNC B1 ;  /* 0x0000000000017941 */ /* 0x000fea0003800000 */
.L_x_404:
        /* <DEDUP_REMOVED lines=9> */
.L_x_407:
[----:B------:R-:W-:Y:S05]  /*d4c0*/  BSYNC B1 ;  /* 0x0000000000017941 */ /* 0x000fea0003800000 */
.L_x_406:
        /* <DEDUP_REMOVED lines=9> */
.L_x_409:
[----:B------:R-:W-:Y:S05]  /*d560*/  BSYNC B1 ;  /* 0x0000000000017941 */ /* 0x000fea0003800000 */
.L_x_408:
        /* <DEDUP_REMOVED lines=10> */
.L_x_411:
[----:B------:R-:W-:Y:S05]  /*d610*/  BSYNC B1 ;  /* 0x0000000000017941 */ /* 0x000fea0003800000 */
.L_x_410:
        /* <DEDUP_REMOVED lines=10> */
.L_x_413:
[----:B------:R-:W-:Y:S05]  /*d6c0*/  BSYNC B1 ;  /* 0x0000000000017941 */ /* 0x000fea0003800000 */
.L_x_412:
        /* <DEDUP_REMOVED lines=9> */
.L_x_415:
[----:B------:R-:W-:Y:S05]  /*d760*/  BSYNC B1 ;  /* 0x0000000000017941 */ /* 0x000fea0003800000 */
.L_x_414:
        /* <DEDUP_REMOVED lines=9> */
.L_x_417:
[----:B------:R-:W-:Y:S05]  /*d800*/  BSYNC B1 ;  /* 0x0000000000017941 */ /* 0x000fea0003800000 */
.L_x_416:
        /* <DEDUP_REMOVED lines=10> */
.L_x_419:
[----:B------:R-:W-:Y:S05]  /*d8b0*/  BSYNC B1 ;  /* 0x0000000000017941 */ /* 0x000fea0003800000 */
.L_x_418:
        /* <DEDUP_REMOVED lines=10> */
.L_x_421:
[----:B------:R-:W-:Y:S05]  /*d960*/  BSYNC B1 ;  /* 0x0000000000017941 */ /* 0x000fea0003800000 */
.L_x_420:
        /* <DEDUP_REMOVED lines=9> */
.L_x_423:
[----:B------:R-:W-:Y:S05]  /*da00*/  BSYNC B1 ;  /* 0x0000000000017941 */ /* 0x000fea0003800000 */
.L_x_422:
        /* <DEDUP_REMOVED lines=9> */
.L_x_425:
[----:B------:R-:W-:Y:S05]  /*daa0*/  BSYNC B1 ;  /* 0x0000000000017941 */ /* 0x000fea0003800000 */
.L_x_424:
        /* <DEDUP_REMOVED lines=10> */
.L_x_427:
[----:B------:R-:W-:Y:S05]  /*db50*/  BSYNC B1 ;  /* 0x0000000000017941 */ /* 0x000fea0003800000 */
.L_x_426:
        /* <DEDUP_REMOVED lines=10> */
.L_x_429:
[----:B------:R-:W-:Y:S05]  /*dc00*/  BSYNC B1 ;  /* 0x0000000000017941 */ /* 0x000fea0003800000 */
.L_x_428:
        /* <DEDUP_REMOVED lines=9> */
.L_x_431:
[----:B------:R-:W-:Y:S05]  /*dca0*/  BSYNC B1 ;  /* 0x0000000000017941 */ /* 0x000fea0003800000 */
.L_x_430:
        /* <DEDUP_REMOVED lines=9> */
.L_x_433:
[----:B------:R-:W-:Y:S05]  /*dd40*/  BSYNC B1 ;  /* 0x0000000000017941 */ /* 0x000fea0003800000 */
.L_x_432:
        /* <DEDUP_REMOVED lines=10> */
.L_x_435:
[----:B------:R-:W-:Y:S05]  /*ddf0*/  BSYNC B1 ;  /* 0x0000000000017941 */ /* 0x000fea0003800000 */
.L_x_434:
        /* <DEDUP_REMOVED lines=10> */
.L_x_437:
[----:B------:R-:W-:Y:S05]  /*dea0*/  BSYNC B1 ;  /* 0x0000000000017941 */ /* 0x000fea0003800000 */
.L_x_436:
        /* <DEDUP_REMOVED lines=9> */
.L_x_439:
[----:B------:R-:W-:Y:S05]  /*df40*/  BSYNC B1 ;  /* 0x0000000000017941 */ /* 0x000fea0003800000 */
.L_x_438:
        /* <DEDUP_REMOVED lines=9> */
.L_x_441:
[----:B------:R-:W-:Y:S05]  /*dfe0*/  BSYNC B1 ;  /* 0x0000000000017941 */ /* 0x000fea0003800000 */
.L_x_440:
        /* <DEDUP_REMOVED lines=10> */
.L_x_443:
[----:B------:R-:W-:Y:S05]  /*e090*/  BSYNC B1 ;  /* 0x0000000000017941 */ /* 0x000fea0003800000 */
.L_x_442:
        /* <DEDUP_REMOVED lines=10> */
.L_x_445:
[----:B------:R-:W-:Y:S05]  /*e140*/  BSYNC B1 ;  /* 0x0000000000017941 */ /* 0x000fea0003800000 */
.L_x_444:
        /* <DEDUP_REMOVED lines=9> */
.L_x_447:
[----:B------:R-:W-:Y:S05]  /*e1e0*/  BSYNC B1 ;  /* 0x0000000000017941 */ /* 0x000fea0003800000 */
.L_x_446:
        /* <DEDUP_REMOVED lines=9> */
.L_x_449:
[----:B------:R-:W-:Y:S05]  /*e280*/  BSYNC B1 ;  /* 0x0000000000017941 */ /* 0x000fea0003800000 */
.L_x_448:
        /* <DEDUP_REMOVED lines=10> */
.L_x_451:
[----:B------:R-:W-:Y:S05]  /*e330*/  BSYNC B1 ;  /* 0x0000000000017941 */ /* 0x000fea0003800000 */
.L_x_450:
        /* <DEDUP_REMOVED lines=10> */
.L_x_453:
[----:B------:R-:W-:Y:S05]  /*e3e0*/  BSYNC B1 ;  /* 0x0000000000017941 */ /* 0x000fea0003800000 */
.L_x_452:
        /* <DEDUP_REMOVED lines=9> */
.L_x_455:
[----:B------:R-:W-:Y:S05]  /*e480*/  BSYNC B1 ;  /* 0x0000000000017941 */ /* 0x000fea0003800000 */
.L_x_454:
        /* <DEDUP_REMOVED lines=9> */
.L_x_457:
[----:B------:R-:W-:Y:S05]  /*e520*/  BSYNC B1 ;  /* 0x0000000000017941 */ /* 0x000fea0003800000 */
.L_x_456:
        /* <DEDUP_REMOVED lines=10> */
.L_x_459:
[----:B------:R-:W-:Y:S05]  /*e5d0*/  BSYNC B1 ;  /* 0x0000000000017941 */ /* 0x000fea0003800000 */
.L_x_458:
        /* <DEDUP_REMOVED lines=10> */
.L_x_461:
[----:B------:R-:W-:Y:S05]  /*e680*/  BSYNC B1 ;  /* 0x0000000000017941 */ /* 0x000fea0003800000 */
.L_x_460:
        /* <DEDUP_REMOVED lines=9> */
.L_x_463:
[----:B------:R-:W-:Y:S05]  /*e720*/  BSYNC B1 ;  /* 0x0000000000017941 */ /* 0x000fea0003800000 */
.L_x_462:
        /* <DEDUP_REMOVED lines=9> */
.L_x_465:
[----:B------:R-:W-:Y:S05]  /*e7c0*/  BSYNC B1 ;  /* 0x0000000000017941 */ /* 0x000fea0003800000 */
.L_x_464:
        /* <DEDUP_REMOVED lines=10> */
.L_x_467:
[----:B------:R-:W-:Y:S05]  /*e870*/  BSYNC B1 ;  /* 0x0000000000017941 */ /* 0x000fea0003800000 */
.L_x_466:
        /* <DEDUP_REMOVED lines=10> */
.L_x_469:
[----:B------:R-:W-:Y:S05]  /*e920*/  BSYNC B1 ;  /* 0x0000000000017941 */ /* 0x000fea0003800000 */
.L_x_468:
        /* <DEDUP_REMOVED lines=9> */
.L_x_471:
[----:B------:R-:W-:Y:S05]  /*e9c0*/  BSYNC B1 ;  /* 0x0000000000017941 */ /* 0x000fea0003800000 */
.L_x_470:
        /* <DEDUP_REMOVED lines=9> */
.L_x_473:
[----:B------:R-:W-:Y:S05]  /*ea60*/  BSYNC B1 ;  /* 0x0000000000017941 */ /* 0x000fea0003800000 */
.L_x_472:
        /* <DEDUP_REMOVED lines=10> */
.L_x_475:
[----:B------:R-:W-:Y:S05]  /*eb10*/  BSYNC B1 ;  /* 0x0000000000017941 */ /* 0x000fea0003800000 */
.L_x_474:
        /* <DEDUP_REMOVED lines=10> */
.L_x_477:
[----:B------:R-:W-:Y:S05]  /*ebc0*/  BSYNC B1 ;  /* 0x0000000000017941 */ /* 0x000fea0003800000 */
.L_x_476:
        /* <DEDUP_REMOVED lines=9> */
.L_x_479:
[----:B------:R-:W-:Y:S05]  /*ec60*/  BSYNC B1 ;  /* 0x0000000000017941 */ /* 0x000fea0003800000 */
.L_x_478:
        /* <DEDUP_REMOVED lines=9> */
.L_x_481:
[----:B------:R-:W-:Y:S05]  /*ed00*/  BSYNC B1 ;  /* 0x0000000000017941 */ /* 0x000fea0003800000 */
.L_x_480:
        /* <DEDUP_REMOVED lines=10> */
.L_x_483:
[----:B------:R-:W-:Y:S05]  /*edb0*/  BSYNC B1 ;  /* 0x0000000000017941 */ /* 0x000fea0003800000 */
.L_x_482:
        /* <DEDUP_REMOVED lines=10> */
.L_x_485:
[----:B------:R-:W-:Y:S05]  /*ee60*/  BSYNC B1 ;  /* 0x0000000000017941 */ /* 0x000fea0003800000 */
.L_x_484:
        /* <DEDUP_REMOVED lines=9> */
.L_x_487:
[----:B------:R-:W-:Y:S05]  /*ef00*/  BSYNC B1 ;  /* 0x0000000000017941 */ /* 0x000fea0003800000 */
.L_x_486:
        /* <DEDUP_REMOVED lines=9> */
.L_x_489:
[----:B------:R-:W-:Y:S05]  /*efa0*/  BSYNC B1 ;  /* 0x0000000000017941 */ /* 0x000fea0003800000 */
.L_x_488:
        /* <DEDUP_REMOVED lines=10> */
.L_x_491:
[----:B------:R-:W-:Y:S05]  /*f050*/  BSYNC B1 ;  /* 0x0000000000017941 */ /* 0x000fea0003800000 */
.L_x_490:
        /* <DEDUP_REMOVED lines=10> */
.L_x_493:
[----:B------:R-:W-:Y:S05]  /*f100*/  BSYNC B1 ;  /* 0x0000000000017941 */ /* 0x000fea0003800000 */
.L_x_492:
        /* <DEDUP_REMOVED lines=9> */
.L_x_495:
[----:B------:R-:W-:Y:S05]  /*f1a0*/  BSYNC B1 ;  /* 0x0000000000017941 */ /* 0x000fea0003800000 */
.L_x_494:
        /* <DEDUP_REMOVED lines=9> */
.L_x_497:
[----:B------:R-:W-:Y:S05]  /*f240*/  BSYNC B1 ;  /* 0x0000000000017941 */ /* 0x000fea0003800000 */
.L_x_496:
        /* <DEDUP_REMOVED lines=10> */
.L_x_499:
[----:B------:R-:W-:Y:S05]  /*f2f0*/  BSYNC B1 ;  /* 0x0000000000017941 */ /* 0x000fea0003800000 */
.L_x_498:
        /* <DEDUP_REMOVED lines=10> */
.L_x_501:
[----:B------:R-:W-:Y:S05]  /*f3a0*/  BSYNC B1 ;  /* 0x0000000000017941 */ /* 0x000fea0003800000 */
.L_x_500:
        /* <DEDUP_REMOVED lines=9> */
.L_x_503:
[----:B------:R-:W-:Y:S05]  /*f440*/  BSYNC B1 ;  /* 0x0000000000017941 */ /* 0x000fea0003800000 */
.L_x_502:
        /* <DEDUP_REMOVED lines=9> */
.L_x_505:
[----:B------:R-:W-:Y:S05]  /*f4e0*/  BSYNC B1 ;  /* 0x0000000000017941 */ /* 0x000fea0003800000 */
.L_x_504:
        /* <DEDUP_REMOVED lines=10> */
.L_x_507:
[----:B------:R-:W-:Y:S05]  /*f590*/  BSYNC B1 ;  /* 0x0000000000017941 */ /* 0x000fea0003800000 */
.L_x_506:
        /* <DEDUP_REMOVED lines=10> */
.L_x_509:
[----:B------:R-:W-:Y:S05]  /*f640*/  BSYNC B1 ;  /* 0x0000000000017941 */ /* 0x000fea0003800000 */
.L_x_508:
        /* <DEDUP_REMOVED lines=9> */
.L_x_511:
[----:B------:R-:W-:Y:S05]  /*f6e0*/  BSYNC B1 ;  /* 0x0000000000017941 */ /* 0x000fea0003800000 */
.L_x_510:
        /* <DEDUP_REMOVED lines=9> */
.L_x_513:
[----:B------:R-:W-:Y:S05]  /*f780*/  BSYNC B1 ;  /* 0x0000000000017941 */ /* 0x000fea0003800000 */
.L_x_512:
        /* <DEDUP_REMOVED lines=10> */
.L_x_515:
[----:B------:R-:W-:Y:S05]  /*f830*/  BSYNC B1 ;  /* 0x0000000000017941 */ /* 0x000fea0003800000 */
.L_x_514:
        /* <DEDUP_REMOVED lines=10> */
.L_x_517:
[----:B------:R-:W-:Y:S05]  /*f8e0*/  BSYNC B1 ;  /* 0x0000000000017941 */ /* 0x000fea0003800000 */
.L_x_516:
        /* <DEDUP_REMOVED lines=9> */
.L_x_519:
[----:B------:R-:W-:Y:S05]  /*f980*/  BSYNC B1 ;  /* 0x0000000000017941 */ /* 0x000fea0003800000 */
.L_x_518:
        /* <DEDUP_REMOVED lines=9> */
.L_x_521:
[----:B------:R-:W-:Y:S05]  /*fa20*/  BSYNC B1 ;  /* 0x0000000000017941 */ /* 0x000fea0003800000 */
.L_x_520:
        /* <DEDUP_REMOVED lines=10> */
.L_x_523:
[----:B------:R-:W-:Y:S05]  /*fad0*/  BSYNC B1 ;  /* 0x0000000000017941 */ /* 0x000fea0003800000 */
.L_x_522:
        /* <DEDUP_REMOVED lines=10> */
.L_x_525:
[----:B------:R-:W-:Y:S05]  /*fb80*/  BSYNC B1 ;  /* 0x0000000000017941 */ /* 0x000fea0003800000 */
.L_x_524:
        /* <DEDUP_REMOVED lines=9> */
.L_x_527:
[----:B------:R-:W-:Y:S05]  /*fc20*/  BSYNC B1 ;  /* 0x0000000000017941 */ /* 0x000fea0003800000 */
.L_x_526:
        /* <DEDUP_REMOVED lines=9> */
.L_x_529:
[----:B------:R-:W-:Y:S05]  /*fcc0*/  BSYNC B1 ;  /* 0x0000000000017941 */ /* 0x000fea0003800000 */
.L_x_528:
        /* <DEDUP_REMOVED lines=10> */
.L_x_531:
[----:B------:R-:W-:Y:S05]  /*fd70*/  BSYNC B1 ;  /* 0x0000000000017941 */ /* 0x000fea0003800000 */
.L_x_530:
        /* <DEDUP_REMOVED lines=10> */
.L_x_533:
[----:B------:R-:W-:Y:S05]  /*fe20*/  BSYNC B1 ;  /* 0x0000000000017941 */ /* 0x000fea0003800000 */
.L_x_532:
[----:B-----5:R-:W-:Y:S01]  /*fe30*/  HADD2.F32 R3, -RZ, R12.H0_H0 ;  /* 0x2000000cff037230 */ /* 0x020fe20000004100 */
[----:B------:R-:W-:Y:S01]  /*fe40*/  ISETP.GT.AND P0, PT, R0, 0x8, P0 ;  /* 0x000000080000780c */ /* 0x000fe20000704270 */
[----:B------:R-:W-:Y:S03]  /*fe50*/  BSSY B1, `(.L_x_534) ;  /* 0x0000007000017945 */ /* 0x000fe60003800000 */
[----:B012-4-:R-:W-:-:S04]  /*fe60*/  FMUL R10, R3, R16 ;  /* 0x00000010030a7220 */ /* 0x017fc80000400000 */
[----:B------:R-:W-:-:S05]  /*fe70*/  FFMA R10, R149, R2, R10 ;  /* 0x00000002950a7223 */ /* 0x000fca000000000a */
[----:B------:R-:W-:-:S05]  /*fe80*/  F2FP.F16.F32.PACK_AB R10, RZ, R10 ;  /* 0x0000000aff0a723e */ /* 0x000fca00000000ff */
[----:B------:R0:W-:Y:S01]  /*fe90*/  @P3 STG.E.U16 desc[UR36][R4.64+0x3f2], R10 ;  /* 0x0003f20a04003986 */ /* 0x0001e2000c101524 */
[----:B------:R-:W-:Y:S05]  /*fea0*/  @!P0 BRA `(.L_x_535) ;  /* 0x0000000000048947 */ /* 0x000fea0003800000 */
[----:B------:R1:W5:Y:S02]  /*feb0*/  LDG.E.LTC128B.U16 R12, desc[UR36][R8.64+0x3f0] ;  /* 0x0003f024080c7981 */ /* 0x000364000c1e1520 */
.L_x_535:
[----:B------:R-:W-:Y:S05]  /*fec0*/  BSYNC B1 ;  /* 0x0000000000017941 */ /* 0x000fea0003800000 */
.L_x_534:
[----:B-----5:R-:W-:Y:S01]  /*fed0*/  HADD2.F32 R3, -RZ, R12.H0_H0 ;  /* 0x2000000cff037230 */ /* 0x020fe20000004100 */
[----:B------:R-:W-:Y:S01]  /*fee0*/  ISETP.GT.AND P1, PT, R0, 0x8, P1 ;  /* 0x000000080000780c */ /* 0x000fe20000f24270 */
[----:B0-----:R-:W-:Y:S01]  /*fef0*/  @P0 IMAD.MOV.U32 R4, RZ, RZ, R6 ;  /* 0x000000ffff040224 */ /* 0x001fe200078e0006 */
[----:B------:R-:W-:Y:S01]  /*ff00*/  BSSY B1, `(.L_x_536) ;  /* 0x0000008000017945 */ /* 0x000fe20003800000 */
[----:B------:R-:W-:Y:S02]  /*ff10*/  @P0 IMAD.MOV.U32 R5, RZ, RZ, R7 ;  /* 0x000000ffff050224 */ /* 0x000fe400078e0007 */
[----:B------:R-:W-:-:S04]  /*ff20*/  FMUL R3, R3, R16 ;  /* 0x0000001003037220 */ /* 0x000fc80000400000 */
[----:B------:R-:W-:-:S05]  /*ff30*/  FFMA R3, R150, R2, R3 ;  /* 0x0000000296037223 */ /* 0x000fca0000000003 */
[----:B------:R-:W-:-:S05]  /*ff40*/  F2FP.F16.F32.PACK_AB R3, RZ, R3 ;  /* 0x00000003ff03723e */ /* 0x000fca00000000ff */
[----:B------:R0:W-:Y:S01]  /*ff50*/  @P0 STG.E.U16 desc[UR36][R4.64+0x3f0], R3 ;  /* 0x0003f00304000986 */ /* 0x0001e2000c101524 */
[----:B------:R-:W-:Y:S05]  /*ff60*/  @!P1 BRA `(.L_x_537) ;  /* 0x0000000000049947 */ /* 0x000fea0003800000 */
[----:B------:R2:W5:Y:S02]  /*ff70*/  LDG.E.LTC128B.U16 R12, desc[UR36][R8.64+0x3f2] ;  /* 0x0003f224080c7981 */ /* 0x000564000c1e1520 */
.L_x_537:
[----:B------:R-:W-:Y:S05]  /*ff80*/  BSYNC B1 ;  /* 0x0000000000017941 */ /* 0x000fea0003800000 */
.L_x_536:
[----:B------:R-:W-:Y:S05]  /*ff90*/  @!P1 BRA `(.L_x_538) ;  /* 0x0000005000949947 */ /* 0x000fea0003800000 */
[----:B0----5:R-:W-:-:S05]  /*ffa0*/  HADD2.F32 R3, -RZ, R12.H0_H0 ;  /* 0x2000000cff037230 */ /* 0x021fca0000004100 */
[----:B------:R-:W-:-:S04]  /*ffb0*/  FMUL R0, R3, R16 ;  /* 0x0000001003007220 */ /* 0x000fc80000400000 */
[----:B------:R-:W-:-:S05]  /*ffc0*/  FFMA R0, R151, R2, R0 ;  /* 0x0000000297007223 */ /* 0x000fca0000000000 */
[----:B------:R-:W-:-:S05]  /*ffd0*/  F2FP.F16.F32.PACK_AB R0, RZ, R0 ;  /* 0x00000000ff00723e */ /* 0x000fca00000000ff */
[----:B------:R4:W-:Y:S01]  /*ffe0*/  STG.E.U16 desc[UR36][R6.64+0x3f2], R0 ;  /* 0x0003f20006007986 */ /* 0x0009e2000c101524 */
[----:B------:R-:W-:Y:S05]  /*fff0*/  BRA `(.L_x_538) ;  /* 0x00000050007c7947 */ /* 0x000fea0003800000 */
.L_x_29:
[----:B------:R-:W2:Y:S01]  /*10000*/  LDL.LU R8, [R1] ;  /* 0x0000000001087983 */ /* 0x000ea20000300800 */
[----:B------:R-:W-:-:S03]  /*10010*/  ULDC.64 UR4, c[0x0][0x5c0] ;  /* 0x0001700000047ab9 */ /* 0x000fc60000000a00 */
[----:B------:R-:W3:Y:S04]  /*10020*/  LDL.LU R9, [R1+0x8] ;  /* 0x0000080001097983 */ /* 0x000ee80000300800 */
[----:B------:R-:W4:Y:S04]  /*10030*/  LDL.LU R155, [R1+0x58] ;  /* 0x00005800019b7983 */ /* 0x000f280000300800 */
        /* <DEDUP_REMOVED lines=49> */
[----:B------:R1:W-:Y:S04]  /*10350*/  STL [R1+0x230], R144 ;  /* 0x0002309001007387 */ /* 0x0003e80000100800 */
[----:B-1----:R-:W4:Y:S04]  /*10360*/  LDL.LU R144, [R1+0x130] ;  /* 0x0001300001907983 */ /* 0x002f280000300800 */
[----:B------:R1:W-:Y:S04]  /*10370*/  STL [R1+0x22c], R145 ;  /* 0x00022c9101007387 */ /* 0x0003e80000100800 */
[----:B-1----:R-:W4:Y:S04]  /*10380*/  LDL.LU R145, [R1+0x134] ;  /* 0x0001340001917983 */ /* 0x002f280000300800 */
        /* <DEDUP_REMOVED lines=44> */
[----:B------:R-:W-:Y:S04]  /*10650*/  STL [R1+0x228], R146 ;  /* 0x0002289201007387 */ /* 0x000fe80000100800 */
[----:B------:R1:W-:Y:S01]  /*10660*/  STL [R1+0x224], R147 ;  /* 0x0002249301007387 */ /* 0x0003e20000100800 */
[----:B--2---:R-:W-:Y:S01]  /*10670*/  FMUL R8, R8, R2 ;  /* 0x0000000208087220 */ /* 0x004fe20000400000 */
[----:B0-----:R-:W-:-:S02]  /*10680*/  LEA R4, P1, R10, UR4, 0x1 ;  /* 0x000000040a047c11 */ /* 0x001fc4000f8208ff */
[----:B-1----:R-:W2:Y:S04]  /*10690*/  LDL.LU R147, [R1+0x128] ;  /* 0x0001280001937983 */ /* 0x002ea80000300800 */
[----:B------:R0:W-:Y:S01]  /*106a0*/  STL [R1+0x220], R148 ;  /* 0x0002209401007387 */ /* 0x0001e20000100800 */
[----:B------:R-:W-:Y:S02]  /*106b0*/  LEA.HI.X R5, R10, UR5, R5, 0x1, P1 ;  /* 0x000000050a057c11 */ /* 0x000fe400088f0c05 */
[----:B------:R-:W-:Y:S01]  /*106c0*/  F2FP.F16.F32.PACK_AB R8, RZ, R8 ;  /* 0x00000008ff08723e */ /* 0x000fe200000000ff */
[----:B0-----:R-:W2:Y:S04]  /*106d0*/  LDL.LU R148, [R1+0x12c] ;  /* 0x00012c0001947983 */ /* 0x001ea80000300800 */
[----:B------:R0:W-:Y:S04]  /*106e0*/  STL [R1+0x21c], R149 ;  /* 0x00021c9501007387 */ /* 0x0001e80000100800 */
[----:B0-----:R-:W2:Y:S04]  /*106f0*/  LDL.LU R149, [R1+0x138] ;  /* 0x0001380001957983 */ /* 0x001ea80000300800 */
[----:B------:R0:W-:Y:S04]  /*10700*/  STL [R1+0x218], R150 ;  /* 0x0002189601007387 */ /* 0x0001e80000100800 */
[----:B0-----:R-:W2:Y:S04]  /*10710*/  LDL.LU R150, [R1+0x13c] ;  /* 0x00013c0001967983 */ /* 0x001ea80000300800 */
[----:B------:R0:W-:Y:S04]  /*10720*/  STL [R1+0x214], R151 ;  /* 0x0002149701007387 */ /* 0x0001e80000100800 */
[----:B------:R-:W-:Y:S04]  /*10730*/  @P2 STG.E.U16 desc[UR36][R4.64], R8 ;  /* 0x0000000804002986 */ /* 0x000fe8000c101524 */
[----:B0-----:R-:W2:Y:S04]  /*10740*/  LDL.LU R151, [R1+0x140] ;  /* 0x0001400001977983 */ /* 0x001ea80000300800 */
[----:B------:R0:W-:Y:S04]  /*10750*/  STL [R1+0x210], R17 ;  /* 0x0002101101007387 */ /* 0x0001e80000100800 */
[----:B0-----:R-:W2:Y:S04]  /*10760*/  LDL.LU R17, [R1+0x144] ;  /* 0x0001440001117983 */ /* 0x001ea80000300800 */
[----:B------:R0:W-:Y:S04]  /*10770*/  STL [R1+0x20c], R16 ;  /* 0x00020c1001007387 */ /* 0x0001e80000100800 */
[----:B0-----:R-:W2:Y:S04]  /*10780*/  LDL.LU R16, [R1+0x148] ;  /* 0x0001480001107983 */ /* 0x001ea80000300800 */
[----:B------:R-:W2:Y:S04]  /*10790*/  LDL.LU R11, [R1+0x84] ;  /* 0x00008400010b7983 */ /* 0x000ea80000300800 */
[----:B------:R-:W4:Y:S01]  /*107a0*/  LDL.LU R8, [R1+0x4] ;  /* 0x0000040001087983 */ /* 0x000f220000300800 */
[----:B------:R-:W-:Y:S01]  /*107b0*/  ISETP.GT.AND P1, PT, R3, 0x1, PT ;  /* 0x000000010300780c */ /* 0x000fe20003f24270 */
[----:B---3--:R-:W-:-:S03]  /*107c0*/  FMUL R9, R9, R2 ;  /* 0x0000000209097220 */ /* 0x008fc60000400000 */
[C---:B------:R-:W-:Y:S02]  /*107d0*/  ISETP.GT.AND P2, PT, R0.reuse, RZ, P1 ;  /* 0x000000ff0000720c */ /* 0x040fe40000f44270 */
[----:B------:R-:W-:Y:S02]  /*107e0*/  ISETP.GT.AND P0, PT, R0, 0x8, P0 ;  /* 0x000000080000780c */ /* 0x000fe40000704270 */
[----:B------:R-:W-:Y:S01]  /*107f0*/  SHF.L.U64.HI R7, R6, 0x4, R7 ;  /* 0x0000000406077819 */ /* 0x000fe20000010207 */
[----:B----4-:R-:W-:-:S05]  /*10800*/  FMUL R8, R8, R2 ;  /* 0x0000000208087220 */ /* 0x010fca0000400000 */
[----:B------:R-:W-:-:S04]  /*10810*/  F2FP.F16.F32.PACK_AB R8, RZ, R8 ;  /* 0x00000008ff08723e */ /* 0x000fc800000000ff */
[----:B------:R-:W-:Y:S02]  /*10820*/  PRMT R10, R8, 0x7610, R10 ;  /* 0x00007610080a7816 */ /* 0x000fe4000000000a */
[----:B------:R-:W-:Y:S02]  /*10830*/  F2FP.F16.F32.PACK_AB R8, RZ, R9 ;  /* 0x00000009ff08723e */ /* 0x000fe400000000ff */
[----:B------:R-:W3:Y:S04]  /*10840*/  LDL.LU R9, [R1+0x50] ;  /* 0x0000500001097983 */ /* 0x000ee80000300800 */
[----:B------:R0:W-:Y:S01]  /*10850*/  @P2 STG.E.U16 desc[UR36][R4.64+0x2], R10 ;  /* 0x0000020a04002986 */ /* 0x0001e2000c101524 */
[----:B------:R-:W-:-:S05]  /*10860*/  LEA R6, P2, R6, R4, 0x4 ;  /* 0x0000000406067211 */ /* 0x000fca00078420ff */
[----:B------:R-:W-:-:S05]  /*10870*/  IMAD.X R7, R7, 0x1, R5, P2 ;  /* 0x0000000107077824 */ /* 0x000fca00010e0605 */
[----:B------:R1:W-:Y:S04]  /*10880*/  @P0 STG.E.U16 desc[UR36][R6.64], R8 ;  /* 0x0000000806000986 */ /* 0x0003e8000c101524 */
[----:B0-----:R-:W4:Y:S04]  /*10890*/  LDL.LU R10, [R1+0x80] ;  /* 0x00008000010a7983 */ /* 0x001f280000300800 */
[----:B-1----:R-:W2:Y:S01]  /*108a0*/  LDL.LU R8, [R1+0xc] ;  /* 0x00000c0001087983 */ /* 0x002ea20000300800 */
[----:B------:R-:W-:Y:S01]  /*108b0*/  ISETP.GT.AND P0, PT, R0, 0x8, P1 ;  /* 0x000000080000780c */ /* 0x000fe20000f04270 */
[----:B--2---:R-:W-:-:S05]  /*108c0*/  FMUL R8, R8, R2 ;  /* 0x0000000208087220 */ /* 0x004fca0000400000 */
[----:B------:R-:W-:-:S07]  /*108d0*/  F2FP.F16.F32.PACK_AB R8, RZ, R8 ;  /* 0x00000008ff08723e */ /* 0x000fce00000000ff */
[----:B------:R0:W-:Y:S04]  /*108e0*/  @P0 STG.E.U16 desc[UR36][R6.64+0x2], R8 ;  /* 0x0000020806000986 */ /* 0x0001e8000c101524 */
[----:B0-----:R-:W2:Y:S01]  /*108f0*/  LDL.LU R8, [R1+0x10] ;  /* 0x0000100001087983 */ /* 0x001ea20000300800 */
[----:B------:R-:W-:-:S04]  /*10900*/  ISETP.GT.AND P0, PT, R3, 0x8, PT ;  /* 0x000000080300780c */ /* 0x000fc80003f04270 */
[----:B------:R-:W-:Y:S01]  /*10910*/  ISETP.GT.AND P1, PT, R0, RZ, P0 ;  /* 0x000000ff0000720c */ /* 0x000fe20000724270 */
        /* <DEDUP_REMOVED lines=10> */
[----:B------:R-:W-:Y:S01]  /*109c0*/  ISETP.GT.AND P0, PT, R0, 0x8, P0 ;  /* 0x000000080000780c */ /* 0x000fe20000704270 */
        /* <DEDUP_REMOVED lines=75> */
[----:B------:R-:W-:Y:S01]  /*10e80*/  ISETP.GT.AND P1, PT, R3, 0x28, PT ;  /* 0x000000280300780c */ /* 0x000fe20003f24270 */
[-C--:B---3--:R-:W-:Y:S01]  /*10e90*/  FMUL R9, R9, R2.reuse ;  /* 0x0000000209097220 */ /* 0x088fe20000400000 */
[----:B------:R-:W-:Y:S01]  /*10ea0*/  ISETP.GT.AND P3, PT, R3, 0x29, PT ;  /* 0x000000290300780c */ /* 0x000fe20003f64270 */
[-C--:B------:R-:W-:Y:S01]  /*10eb0*/  FMUL R155, R155, R2.reuse ;  /* 0x000000029b9b7220 */ /* 0x080fe20000400000 */
[----:B------:R-:W-:Y:S01]  /*10ec0*/  ISETP.GT.AND P0, PT, R0, RZ, P1 ;  /* 0x000000ff0000720c */ /* 0x000fe20000f04270 */
[-C--:B------:R-:W-:Y:S01]  /*10ed0*/  FMUL R154, R154, R2.reuse ;  /* 0x000000029a9a7220 */ /* 0x080fe20000400000 */
[----:B------:R-:W-:Y:S01]  /*10ee0*/  ISETP.GT.AND P2, PT, R0, RZ, P3 ;  /* 0x000000ff0000720c */ /* 0x000fe20001f44270 */
[-C--:B------:R-:W-:Y:S01]  /*10ef0*/  FMUL R153, R153, R2.reuse ;  /* 0x0000000299997220 */ /* 0x080fe20000400000 */
[----:B------:R-:W-:Y:S01]  /*10f00*/  F2FP.F16.F32.PACK_AB R9, RZ, R9 ;  /* 0x00000009ff09723e */ /* 0x000fe200000000ff */
[-C--:B------:R-:W-:Y:S01]  /*10f10*/  FMUL R152, R152, R2.reuse ;  /* 0x0000000298987220 */ /* 0x080fe20000400000 */
[-C--:B------:R-:W-:Y:S01]  /*10f20*/  FMUL R23, R23, R2.reuse ;  /* 0x0000000217177220 */ /* 0x080fe20000400000 */
[-C--:B------:R-:W-:Y:S01]  /*10f30*/  FMUL R22, R22, R2.reuse ;  /* 0x0000000216167220 */ /* 0x080fe20000400000 */
[----:B------:R-:W-:Y:S01]  /*10f40*/  PRMT R146, R9, 0x7610, R146 ;  /* 0x0000761009927816 */ /* 0x000fe20000000092 */
[-C--:B------:R-:W-:Y:S01]  /*10f50*/  FMUL R21, R21, R2.reuse ;  /* 0x0000000215157220 */ /* 0x080fe20000400000 */
[----:B------:R-:W-:Y:S01]  /*10f60*/  ISETP.GT.AND P1, PT, R0, 0x8, P1 ;  /* 0x000000080000780c */ /* 0x000fe20000f24270 */
[-C--:B------:R-:W-:Y:S01]  /*10f70*/  FMUL R20, R20, R2.reuse ;  /* 0x0000000214147220 */ /* 0x080fe20000400000 */
[-C--:B------:R-:W-:Y:S01]  /*10f80*/  FMUL R19, R19, R2.reuse ;  /* 0x0000000213137220 */ /* 0x080fe20000400000 */
[----:B------:R-:W-:Y:S01]  /*10f90*/  @P0 STG.E.U16 desc[UR36][R4.64+0x50], R146 ;  /* 0x0000509204000986 */ /* 0x000fe2000c101524 */
[----:B------:R-:W-:Y:S01]  /*10fa0*/  ISETP.GT.AND P3, PT, R0, 0x8, P3 ;  /* 0x000000080000780c */ /* 0x000fe20001f64270 */
[-C--:B------:R-:W-:Y:S01]  /*10fb0*/  FMUL R18, R18, R2.reuse ;  /* 0x0000000212127220 */ /* 0x080fe20000400000 */
[----:B------:R-:W-:Y:S01]  /*10fc0*/  ISETP.GT.AND P0, PT, R3, 0x31, PT ;  /* 0x000000310300780c */ /* 0x000fe20003f04270 */
[-C--:B----4-:R-:W-:Y:S01]  /*10fd0*/  FMUL R10, R10, R2.reuse ;  /* 0x000000020a0a7220 */ /* 0x090fe20000400000 */
[----:B------:R-:W-:Y:S01]  /*10fe0*/  F2FP.F16.F32.PACK_AB R155, RZ, R155 ;  /* 0x0000009bff9b723e */ /* 0x000fe200000000ff */
[-C--:B------:R-:W-:Y:S01]  /*10ff0*/  FMUL R11, R11, R2.reuse ;  /* 0x000000020b0b7220 */ /* 0x080fe20000400000 */
[----:B------:R-:W-:Y:S01]  /*11000*/  ISETP.GT.AND P4, PT, R0, RZ, P0 ;  /* 0x000000ff0000720c */ /* 0x000fe20000784270 */
[----:B------:R-:W-:Y:S01]  /*11010*/  FMUL R12, R12, R2 ;  /* 0x000000020c0c7220 */ /* 0x000fe20000400000 */
[----:B------:R-:W-:Y:S01]  /*11020*/  F2FP.F16.F32.PACK_AB R154, RZ, R154 ;  /* 0x0000009aff9a723e */ /* 0x000fe200000000ff */
[-C--:B------:R-:W-:Y:S01]  /*11030*/  FMUL R13, R13, R2.reuse ;  /* 0x000000020d0d7220 */ /* 0x080fe20000400000 */
[----:B------:R-:W-:Y:S01]  /*11040*/  F2FP.F16.F32.PACK_AB R153, RZ, R153 ;  /* 0x00000099ff99723e */ /* 0x000fe200000000ff */
        /* <DEDUP_REMOVED lines=14> */
[----:B------:R-:W3:Y:S01]  /*11130*/  LDL.LU R144, [R1+0x230] ;  /* 0x0002300001907983 */ /* 0x000ee20000300800 */
[----:B------:R-:W-:Y:S01]  /*11140*/  F2FP.F16.F32.PACK_AB R10, RZ, R10 ;  /* 0x0000000aff0a723e */ /* 0x000fe200000000ff */
[----:B------:R-:W-:Y:S01]  /*11150*/  FMUL R237, R145, R2 ;  /* 0x0000000291ed7220 */ /* 0x000fe20000400000 */
[----:B------:R-:W-:Y:S01]  /*11160*/  F2FP.F16.F32.PACK_AB R14, RZ, R14 ;  /* 0x0000000eff0e723e */ /* 0x000fe200000000ff */
[----:B------:R-:W4:Y:S01]  /*11170*/  LDL.LU R145, [R1+0x22c] ;  /* 0x00022c0001917983 */ /* 0x000f220000300800 */
[----:B------:R-:W-:Y:S01]  /*11180*/  F2FP.F16.F32.PACK_AB R15, RZ, R15 ;  /* 0x0000000fff0f723e */ /* 0x000fe200000000ff */
[----:B------:R-:W-:Y:S01]  /*11190*/  FMUL R207, R207, R2 ;  /* 0x00000002cfcf7220 */ /* 0x000fe20000400000 */
[----:B------:R-:W-:Y:S01]  /*111a0*/  F2FP.F16.F32.PACK_AB R203, RZ, R203 ;  /* 0x000000cbffcb723e */ /* 0x000fe200000000ff */
[----:B------:R-:W3:Y:S01]  /*111b0*/  LDL.LU R9, [R1+0x1f8] ;  /* 0x0001f80001097983 */ /* 0x000ee20000300800 */
[----:B------:R-:W-:Y:S01]  /*111c0*/  F2FP.F16.F32.PACK_AB R200, RZ, R200 ;  /* 0x000000c8ffc8723e */ /* 0x000fe200000000ff */
[-C--:B------:R-:W-:Y:S01]  /*111d0*/  FMUL R206, R206, R2.reuse ;  /* 0x00000002cece7220 */ /* 0x080fe20000400000 */
[----:B------:R-:W-:Y:S01]  /*111e0*/  F2FP.F16.F32.PACK_AB R201, RZ, R201 ;  /* 0x000000c9ffc9723e */ /* 0x000fe200000000ff */
[-C--:B------:R-:W-:Y:S01]  /*111f0*/  FMUL R204, R204, R2.reuse ;  /* 0x00000002cccc7220 */ /* 0x080fe20000400000 */
[----:B------:R-:W-:Y:S01]  /*11200*/  F2FP.F16.F32.PACK_AB R207, RZ, R207 ;  /* 0x000000cfffcf723e */ /* 0x000fe200000000ff */
[----:B------:R-:W-:Y:S01]  /*11210*/  FMUL R205, R205, R2 ;  /* 0x00000002cdcd7220 */ /* 0x000fe20000400000 */
[----:B------:R-:W-:Y:S01]  /*11220*/  F2FP.F16.F32.PACK_AB R206, RZ, R206 ;  /* 0x000000ceffce723e */ /* 0x000fe200000000ff */
[----:B------:R-:W-:Y:S01]  /*11230*/  FMUL R211, R211, R2 ;  /* 0x00000002d3d37220 */ /* 0x000fe20000400000 */
        /* <DEDUP_REMOVED lines=53> */
[-C--:B------:R-:W-:Y:S01]  /*11590*/  FMUL R233, R233, R2.reuse ;  /* 0x00000002e9e97220 */ /* 0x080fe20000400000 */
[-C--:B------:R-:W-:Y:S01]  /*115a0*/  FMUL R147, R147, R2.reuse ;  /* 0x0000000293937220 */ /* 0x080fe20000400000 */
[-C--:B------:R-:W-:Y:S01]  /*115b0*/  FMUL R148, R148, R2.reuse ;  /* 0x0000000294947220 */ /* 0x080fe20000400000 */
[-C--:B--2---:R-:W-:Y:S01]  /*115c0*/  FMUL R8, R8, R2.reuse ;  /* 0x0000000208087220 */ /* 0x084fe20000400000 */
[----:B------:R-:W-:Y:S01]  /*115d0*/  FMUL R149, R149, R2 ;  /* 0x0000000295957220 */ /* 0x000fe20000400000 */
[----:B------:R-:W-:Y:S01]  /*115e0*/  F2FP.F16.F32.PACK_AB R236, RZ, R236 ;  /* 0x000000ecffec723e */ /* 0x000fe200000000ff */
[-C--:B------:R-:W-:Y:S01]  /*115f0*/  FMUL R150, R150, R2.reuse ;  /* 0x0000000296967220 */ /* 0x080fe20000400000 */
[----:B------:R-:W-:Y:S01]  /*11600*/  F2FP.F16.F32.PACK_AB R237, RZ, R237 ;  /* 0x000000edffed723e */ /* 0x000fe200000000ff */
[----:B------:R-:W-:Y:S01]  /*11610*/  FMUL R151, R151, R2 ;  /* 0x0000000297977220 */ /* 0x000fe20000400000 */
[----:B------:R-:W-:Y:S01]  /*11620*/  F2FP.F16.F32.PACK_AB R8, RZ, R8 ;  /* 0x00000008ff08723e */ /* 0x000fe200000000ff */
[-C--:B------:R-:W-:Y:S01]  /*11630*/  FMUL R17, R17, R2.reuse ;  /* 0x0000000211117220 */ /* 0x080fe20000400000 */
[-C--:B------:R-:W-:Y:S01]  /*11640*/  FMUL R16, R16, R2.reuse ;  /* 0x0000000210107220 */ /* 0x080fe20000400000 */
[-C--:B------:R-:W-:Y:S01]  /*11650*/  FMUL R156, R156, R2.reuse ;  /* 0x000000029c9c7220 */ /* 0x080fe20000400000 */
[-C--:B------:R-:W-:Y:S01]  /*11660*/  FMUL R157, R157, R2.reuse ;  /* 0x000000029d9d7220 */ /* 0x080fe20000400000 */
[----:B------:R0:W-:Y:S01]  /*11670*/  @P2 STG.E.U16 desc[UR36][R4.64+0x52], R8 ;  /* 0x0000520804002986 */ /* 0x0001e2000c101524 */
[----:B------:R-:W-:Y:S01]  /*11680*/  ISETP.GT.AND P2, PT, R3, 0x30, PT ;  /* 0x000000300300780c */ /* 0x000fe20003f44270 */
[-C--:B------:R-:W-:Y:S01]  /*11690*/  FMUL R158, R158, R2.reuse ;  /* 0x000000029e9e7220 */ /* 0x080fe20000400000 */
[-C--:B------:R-:W-:Y:S01]  /*116a0*/  FMUL R159, R159, R2.reuse ;  /* 0x000000029f9f7220 */ /* 0x080fe20000400000 */
[----:B------:R-:W-:Y:S01]  /*116b0*/  FMUL R160, R160, R2 ;  /* 0x00000002a0a07220 */ /* 0x000fe20000400000 */
[C---:B------:R-:W-:Y:S01]  /*116c0*/  ISETP.GT.AND P5, PT, R0.reuse, RZ, P2 ;  /* 0x000000ff0000720c */ /* 0x040fe200017a4270 */
[----:B------:R-:W-:Y:S01]  /*116d0*/  @P1 STG.E.U16 desc[UR36][R6.64+0x50], R155 ;  /* 0x0000509b06001986 */ /* 0x000fe2000c101524 */
[----:B------:R-:W-:-:S02]  /*116e0*/  ISETP.GT.AND P1, PT, R0, 0x8, P2 ;  /* 0x000000080000780c */ /* 0x000fc40001724270 */
[C---:B------:R-:W-:Y:S01]  /*116f0*/  ISETP.GT.AND P2, PT, R3.reuse, 0x38, PT ;  /* 0x000000380300780c */ /* 0x040fe20003f44270 */
[----:B------:R-:W-:Y:S01]  /*11700*/  @P3 STG.E.U16 desc[UR36][R6.64+0x52], R154 ;  /* 0x0000529a06003986 */ /* 0x000fe2000c101524 */
[----:B------:R-:W-:Y:S02]  /*11710*/  ISETP.GT.AND P3, PT, R0, 0x8, P0 ;  /* 0x000000080000780c */ /* 0x000fe40000764270 */
[----:B------:R-:W-:Y:S01]  /*11720*/  ISETP.GT.AND P0, PT, R3, 0x39, PT ;  /* 0x000000390300780c */ /* 0x000fe20003f04270 */
[-C--:B------:R-:W-:Y:S01]  /*11730*/  FMUL R161, R161, R2.reuse ;  /* 0x00000002a1a17220 */ /* 0x080fe20000400000 */
[-C--:B------:R-:W-:Y:S01]  /*11740*/  FMUL R162, R162, R2.reuse ;  /* 0x00000002a2a27220 */ /* 0x080fe20000400000 */
[-C--:B------:R-:W-:Y:S01]  /*11750*/  FMUL R163, R163, R2.reuse ;  /* 0x00000002a3a37220 */ /* 0x080fe20000400000 */
[----:B------:R-:W-:Y:S01]  /*11760*/  FMUL R164, R164, R2 ;  /* 0x00000002a4a47220 */ /* 0x000fe20000400000 */
[----:B------:R-:W-:Y:S01]  /*11770*/  @P5 STG.E.U16 desc[UR36][R4.64+0x60], R153 ;  /* 0x0000609904005986 */ /* 0x000fe2000c101524 */
[----:B------:R-:W-:-:S03]  /*11780*/  ISETP.GT.AND P5, PT, R0, RZ, P2 ;  /* 0x000000ff0000720c */ /* 0x000fc600017a4270 */
[----:B------:R-:W-:Y:S01]  /*11790*/  @P4 STG.E.U16 desc[UR36][R4.64+0x62], R152 ;  /* 0x0000629804004986 */ /* 0x000fe2000c101524 */
[----:B------:R-:W-:-:S03]  /*117a0*/  ISETP.GT.AND P4, PT, R0, RZ, P0 ;  /* 0x000000ff0000720c */ /* 0x000fc60000784270 */
[----:B------:R-:W-:Y:S01]  /*117b0*/  @P1 STG.E.U16 desc[UR36][R6.64+0x60], R23 ;  /* 0x0000601706001986 */ /* 0x000fe2000c101524 */
[C---:B------:R-:W-:Y:S02]  /*117c0*/  ISETP.GT.AND P1, PT, R0.reuse, 0x8, P2 ;  /* 0x000000080000780c */ /* 0x040fe40001724270 */
[C---:B------:R-:W-:Y:S01]  /*117d0*/  ISETP.GT.AND P2, PT, R3.reuse, 0x40, PT ;  /* 0x000000400300780c */ /* 0x040fe20003f44270 */
[----:B------:R-:W-:Y:S01]  /*117e0*/  @P3 STG.E.U16 desc[UR36][R6.64+0x62], R22 ;  /* 0x0000621606003986 */ /* 0x000fe2000c101524 */
[C---:B------:R-:W-:Y:S02]  /*117f0*/  ISETP.GT.AND P3, PT, R0.reuse, 0x8, P0 ;  /* 0x000000080000780c */ /* 0x040fe40000764270 */
[----:B------:R-:W-:Y:S01]  /*11800*/  ISETP.GT.AND P0, PT, R3, 0x41, PT ;  /* 0x000000410300780c */ /* 0x000fe20003f04270 */
[----:B------:R-:W-:Y:S01]  /*11810*/  @P5 STG.E.U16 desc[UR36][R4.64+0x70], R21 ;  /* 0x0000701504005986 */ /* 0x000fe2000c101524 */
[----:B------:R-:W-:-:S03]  /*11820*/  ISETP.GT.AND P5, PT, R0, RZ, P2 ;  /* 0x000000ff0000720c */ /* 0x000fc600017a4270 */
[----:B------:R-:W-:Y:S01]  /*11830*/  @P4 STG.E.U16 desc[UR36][R4.64+0x72], R20 ;  /* 0x0000721404004986 */ /* 0x000fe2000c101524 */
[C---:B------:R-:W-:Y:S02]  /*11840*/  ISETP.GT.AND P4, PT, R0.reuse, RZ, P0 ;  /* 0x000000ff0000720c */ /* 0x040fe40000784270 */
[----:B0-----:R-:W-:Y:S01]  /*11850*/  F2FP.F16.F32.PACK_AB R8, RZ, R11 ;  /* 0x0000000bff08723e */ /* 0x001fe200000000ff */
[----:B------:R-:W-:Y:S01]  /*11860*/  @P1 STG.E.U16 desc[UR36][R6.64+0x70], R19 ;  /* 0x0000701306001986 */ /* 0x000fe2000c101524 */
[C---:B------:R-:W-:Y:S02]  /*11870*/  ISETP.GT.AND P1, PT, R0.reuse, 0x8, P2 ;  /* 0x000000080000780c */ /* 0x040fe40001724270 */
[C---:B------:R-:W-:Y:S01]  /*11880*/  ISETP.GT.AND P2, PT, R3.reuse, 0x48, PT ;  /* 0x000000480300780c */ /* 0x040fe20003f44270 */
[----:B------:R-:W-:Y:S01]  /*11890*/  @P3 STG.E.U16 desc[UR36][R6.64+0x72], R18 ;  /* 0x0000721206003986 */ /* 0x000fe2000c101524 */
[C---:B------:R-:W-:Y:S02]  /*118a0*/  ISETP.GT.AND P3, PT, R0.reuse, 0x8, P0 ;  /* 0x000000080000780c */ /* 0x040fe40000764270 */
[----:B------:R-:W-:Y:S01]  /*118b0*/  ISETP.GT.AND P0, PT, R3, 0x49, PT ;  /* 0x000000490300780c */ /* 0x000fe20003f04270 */
[----:B------:R0:W-:Y:S01]  /*118c0*/  @P5 STG.E.U16 desc[UR36][R4.64+0x80], R10 ;  /* 0x0000800a04005986 */ /* 0x0001e2000c101524 */
[----:B------:R-:W-:-:S03]  /*118d0*/  ISETP.GT.AND P5, PT, R0, RZ, P2 ;  /* 0x000000ff0000720c */ /* 0x000fc600017a4270 */
[----:B------:R1:W-:Y:S01]  /*118e0*/  @P4 STG.E.U16 desc[UR36][R4.64+0x82], R8 ;  /* 0x0000820804004986 */ /* 0x0003e2000c101524 */
[----:B------:R-:W-:Y:S01]  /*118f0*/  ISETP.GT.AND P4, PT, R0, RZ, P0 ;  /* 0x000000ff0000720c */ /* 0x000fe20000784270 */
[-C--:B------:R-:W-:Y:S01]  /*11900*/  FMUL R165, R165, R2.reuse ;  /* 0x00000002a5a57220 */ /* 0x080fe20000400000 */
[-C--:B------:R-:W-:Y:S01]  /*11910*/  FMUL R166, R166, R2.reuse ;  /* 0x00000002a6a67220 */ /* 0x080fe20000400000 */
[-C--:B------:R-:W-:Y:S01]  /*11920*/  FMUL R167, R167, R2.reuse ;  /* 0x00000002a7a77220 */ /* 0x080fe20000400000 */
[-C--:B------:R-:W-:Y:S01]  /*11930*/  FMUL R168, R168, R2.reuse ;  /* 0x00000002a8a87220 */ /* 0x080fe20000400000 */
[-C--:B------:R-:W-:Y:S01]  /*11940*/  FMUL R169, R169, R2.reuse ;  /* 0x00000002a9a97220 */ /* 0x080fe20000400000 */
[----:B------:R-:W-:Y:S01]  /*11950*/  FMUL R170, R170, R2 ;  /* 0x00000002aaaa7220 */ /* 0x000fe20000400000 */
[----:B0-----:R-:W-:Y:S01]  /*11960*/  F2FP.F16.F32.PACK_AB R10, RZ, R12 ;  /* 0x0000000cff0a723e */ /* 0x001fe200000000ff */
[-C--:B------:R-:W-:Y:S01]  /*11970*/  FMUL R171, R171, R2.reuse ;  /* 0x00000002abab7220 */ /* 0x080fe20000400000 */
[-C--:B------:R-:W-:Y:S01]  /*11980*/  FMUL R172, R172, R2.reuse ;  /* 0x00000002acac7220 */ /* 0x080fe20000400000 */
[----:B------:R-:W-:Y:S01]  /*11990*/  FMUL R173, R173, R2 ;  /* 0x00000002adad7220 */ /* 0x000fe20000400000 */
[----:B-1----:R-:W-:Y:S01]  /*119a0*/  F2FP.F16.F32.PACK_AB R8, RZ, R13 ;  /* 0x0000000dff08723e */ /* 0x002fe200000000ff */
[----:B------:R-:W-:Y:S01]  /*119b0*/  @P1 STG.E.U16 desc[UR36][R6.64+0x80], R10 ;  /* 0x0000800a06001986 */ /* 0x000fe2000c101524 */
[----:B------:R-:W-:-:S02]  /*119c0*/  ISETP.GT.AND P1, PT, R0, 0x8, P2 ;  /* 0x000000080000780c */ /* 0x000fc40001724270 */
[C---:B------:R-:W-:Y:S01]  /*119d0*/  ISETP.GT.AND P2, PT, R3.reuse, 0x50, PT ;  /* 0x000000500300780c */ /* 0x040fe20003f44270 */
[----:B------:R0:W-:Y:S01]  /*119e0*/  @P3 STG.E.U16 desc[UR36][R6.64+0x82], R8 ;  /* 0x0000820806003986 */ /* 0x0001e2000c101524 */
        /* <DEDUP_REMOVED lines=10> */
[----:B------:R0:W-:Y:S01]  /*11a90*/  @P3 STG.E.U16 desc[UR36][R6.64+0x92], R8 ;  /* 0x0000920806003986 */ /* 0x0001e2000c101524 */
[C---:B------:R-:W-:Y:S02]  /*11aa0*/  ISETP.GT.AND P3, PT, R0.reuse, 0x8, P0 ;  /* 0x000000080000780c */ /* 0x040fe40000764270 */
[----:B------:R-:W-:Y:S01]  /*11ab0*/  ISETP.GT.AND P0, PT, R3, 0x59, PT ;  /* 0x000000590300780c */ /* 0x000fe20003f04270 */
        /* <DEDUP_REMOVED lines=74> */
[----:B------:R-:W-:Y:S01]  /*11f60*/  F2FP.F16.F32.PACK_AB R234, RZ, R234 ;  /* 0x000000eaffea723e */ /* 0x000fe200000000ff */
[----:B------:R-:W-:Y:S01]  /*11f70*/  @P1 STG.E.U16 desc[UR36][R6.64+0x110], R235 ;  /* 0x000110eb06001986 */ /* 0x000fe2000c101524 */
[----:B------:R-:W-:Y:S02]  /*11f80*/  F2FP.F16.F32.PACK_AB R232, RZ, R232 ;  /* 0x000000e8ffe8723e */ /* 0x000fe400000000ff */
[----:B------:R-:W-:Y:S01]  /*11f90*/  F2FP.F16.F32.PACK_AB R233, RZ, R233 ;  /* 0x000000e9ffe9723e */ /* 0x000fe200000000ff */
[----:B------:R-:W-:Y:S01]  /*11fa0*/  @P3 STG.E.U16 desc[UR36][R6.64+0x112], R234 ;  /* 0x000112ea06003986 */ /* 0x000fe2000c101524 */
[----:B------:R-:W-:Y:S02]  /*11fb0*/  ISETP.GT.AND P1, PT, R0, 0x8, P2 ;  /* 0x000000080000780c */ /* 0x000fe40001724270 */
[----:B------:R-:W-:Y:S01]  /*11fc0*/  ISETP.GT.AND P2, PT, R3, 0x98, PT ;  /* 0x000000980300780c */ /* 0x000fe20003f44270 */
[-C--:B------:R-:W-:Y:S01]  /*11fd0*/  FMUL R174, R174, R2.reuse ;  /* 0x00000002aeae7220 */ /* 0x080fe20000400000 */
[C---:B------:R-:W-:Y:S01]  /*11fe0*/  ISETP.GT.AND P3, PT, R0.reuse, 0x8, P0 ;  /* 0x000000080000780c */ /* 0x040fe20000764270 */
[----:B------:R-:W-:Y:S01]  /*11ff0*/  FMUL R175, R175, R2 ;  /* 0x00000002afaf7220 */ /* 0x000fe20000400000 */
[----:B------:R-:W-:Y:S01]  /*12000*/  ISETP.GT.AND P0, PT, R3, 0x99, PT ;  /* 0x000000990300780c */ /* 0x000fe20003f04270 */
[----:B------:R-:W-:Y:S01]  /*12010*/  @P5 STG.E.U16 desc[UR36][R4.64+0x120], R232 ;  /* 0x000120e804005986 */ /* 0x000fe2000c101524 */
[----:B------:R-:W-:-:S03]  /*12020*/  ISETP.GT.AND P5, PT, R0, RZ, P2 ;  /* 0x000000ff0000720c */ /* 0x000fc600017a4270 */
[----:B------:R-:W-:Y:S01]  /*12030*/  @P4 STG.E.U16 desc[UR36][R4.64+0x122], R233 ;  /* 0x000122e904004986 */ /* 0x000fe2000c101524 */
[----:B------:R-:W-:Y:S02]  /*12040*/  ISETP.GT.AND P4, PT, R0, RZ, P0 ;  /* 0x000000ff0000720c */ /* 0x000fe40000784270 */
[----:B0-----:R-:W-:Y:S01]  /*12050*/  F2FP.F16.F32.PACK_AB R8, RZ, R147 ;  /* 0x00000093ff08723e */ /* 0x001fe200000000ff */
[----:B------:R-:W-:Y:S01]  /*12060*/  FMUL R176, R176, R2 ;  /* 0x00000002b0b07220 */ /* 0x000fe20000400000 */
[----:B------:R-:W-:Y:S01]  /*12070*/  F2FP.F16.F32.PACK_AB R10, RZ, R148 ;  /* 0x00000094ff0a723e */ /* 0x000fe200000000ff */
[-C--:B------:R-:W-:Y:S01]  /*12080*/  FMUL R177, R177, R2.reuse ;  /* 0x00000002b1b17220 */ /* 0x080fe20000400000 */
[----:B------:R-:W-:Y:S01]  /*12090*/  FMUL R178, R178, R2 ;  /* 0x00000002b2b27220 */ /* 0x000fe20000400000 */
[----:B------:R0:W-:Y:S01]  /*120a0*/  @P1 STG.E.U16 desc[UR36][R6.64+0x120], R8 ;  /* 0x0001200806001986 */ /* 0x0001e2000c101524 */
[C---:B------:R-:W-:Y:S02]  /*120b0*/  ISETP.GT.AND P1, PT, R0.reuse, 0x8, P2 ;  /* 0x000000080000780c */ /* 0x040fe40001724270 */
[----:B------:R-:W-:Y:S01]  /*120c0*/  ISETP.GT.AND P2, PT, R3, 0xa0, PT ;  /* 0x000000a00300780c */ /* 0x000fe20003f44270 */
[----:B------:R1:W-:Y:S01]  /*120d0*/  @P3 STG.E.U16 desc[UR36][R6.64+0x122], R10 ;  /* 0x0001220a06003986 */ /* 0x0003e2000c101524 */
[----:B------:R-:W-:-:S02]  /*120e0*/  ISETP.GT.AND P3, PT, R0, 0x8, P0 ;  /* 0x000000080000780c */ /* 0x000fc40000764270 */
[----:B------:R-:W-:Y:S01]  /*120f0*/  ISETP.GT.AND P0, PT, R3, 0xa1, PT ;  /* 0x000000a10300780c */ /* 0x000fe20003f04270 */
[----:B------:R-:W-:Y:S01]  /*12100*/  @P5 STG.E.U16 desc[UR36][R4.64+0x130], R236 ;  /* 0x000130ec04005986 */ /* 0x000fe2000c101524 */
[C---:B------:R-:W-:Y:S02]  /*12110*/  ISETP.GT.AND P5, PT, R0.reuse, RZ, P2 ;  /* 0x000000ff0000720c */ /* 0x040fe400017a4270 */
[----:B0-----:R-:W-:Y:S01]  /*12120*/  F2FP.F16.F32.PACK_AB R8, RZ, R149 ;  /* 0x00000095ff08723e */ /* 0x001fe200000000ff */
[----:B------:R-:W-:Y:S01]  /*12130*/  @P4 STG.E.U16 desc[UR36][R4.64+0x132], R237 ;  /* 0x000132ed04004986 */ /* 0x000fe2000c101524 */
[----:B------:R-:W-:Y:S02]  /*12140*/  ISETP.GT.AND P4, PT, R0, RZ, P0 ;  /* 0x000000ff0000720c */ /* 0x000fe40000784270 */
[----:B-1----:R-:W-:Y:S01]  /*12150*/  F2FP.F16.F32.PACK_AB R10, RZ, R150 ;  /* 0x00000096ff0a723e */ /* 0x002fe200000000ff */
[-C--:B------:R-:W-:Y:S01]  /*12160*/  FMUL R179, R179, R2.reuse ;  /* 0x00000002b3b37220 */ /* 0x080fe20000400000 */
[----:B------:R-:W-:Y:S01]  /*12170*/  PRMT R11, R8, 0x7610, R11 ;  /* 0x00007610080b7816 */ /* 0x000fe2000000000b */
[-C--:B------:R-:W-:Y:S01]  /*12180*/  FMUL R180, R180, R2.reuse ;  /* 0x00000002b4b47220 */ /* 0x080fe20000400000 */
[----:B------:R-:W-:Y:S01]  /*12190*/  F2FP.F16.F32.PACK_AB R8, RZ, R151 ;  /* 0x00000097ff08723e */ /* 0x000fe200000000ff */
[----:B------:R-:W-:Y:S01]  /*121a0*/  FMUL R181, R181, R2 ;  /* 0x00000002b5b57220 */ /* 0x000fe20000400000 */
[----:B------:R-:W-:Y:S01]  /*121b0*/  PRMT R12, R10, 0x7610, R12 ;  /* 0x000076100a0c7816 */ /* 0x000fe2000000000c */
[----:B------:R-:W-:Y:S01]  /*121c0*/  @P1 STG.E.U16 desc[UR36][R6.64+0x130], R11 ;  /* 0x0001300b06001986 */ /* 0x000fe2000c101524 */
[----:B------:R-:W-:-:S02]  /*121d0*/  PRMT R13, R8, 0x7610, R13 ;  /* 0x00007610080d7816 */ /* 0x000fc4000000000d */
        /* <DEDUP_REMOVED lines=12> */
[----:B------:R-:W-:Y:S01]  /*122a0*/  F2FP.F16.F32.PACK_AB R8, RZ, R16 ;  /* 0x00000010ff08723e */ /* 0x000fe200000000ff */
[----:B------:R-:W-:Y:S01]  /*122b0*/  FMUL R184, R184, R2 ;  /* 0x00000002b8b87220 */ /* 0x000fe20000400000 */
[----:B------:R-:W-:Y:S01]  /*122c0*/  F2FP.F16.F32.PACK_AB R156, RZ, R156 ;  /* 0x0000009cff9c723e */ /* 0x000fe200000000ff */
[----:B------:R-:W-:Y:S01]  /*122d0*/  FMUL R185, R185, R2 ;  /* 0x00000002b9b97220 */ /* 0x000fe20000400000 */
[----:B------:R-:W-:Y:S01]  /*122e0*/  F2FP.F16.F32.PACK_AB R157, RZ, R157 ;  /* 0x0000009dff9d723e */ /* 0x000fe200000000ff */
[----:B------:R-:W-:Y:S01]  /*122f0*/  @P1 STG.E.U16 desc[UR36][R6.64+0x140], R8 ;  /* 0x0001400806001986 */ /* 0x000fe2000c101524 */
[----:B------:R-:W-:Y:S02]  /*12300*/  F2FP.F16.F32.PACK_AB R158, RZ, R158 ;  /* 0x0000009eff9e723e */ /* 0x000fe400000000ff */
[----:B------:R-:W-:Y:S01]  /*12310*/  ISETP.GT.AND P1, PT, R0, 0x8, P2 ;  /* 0x000000080000780c */ /* 0x000fe20001724270 */
[----:B------:R-:W-:Y:S01]  /*12320*/  @P3 STG.E.U16 desc[UR36][R6.64+0x142], R156 ;  /* 0x0001429c06003986 */ /* 0x000fe2000c101524 */
[----:B------:R-:W-:-:S02]  /*12330*/  ISETP.GT.AND P2, PT, R3, 0xb0, PT ;  /* 0x000000b00300780c */ /* 0x000fc40003f44270 */
[----:B------:R-:W-:Y:S01]  /*12340*/  ISETP.GT.AND P3, PT, R0, 0x8, P0 ;  /* 0x000000080000780c */ /* 0x000fe20000764270 */
        /* <DEDUP_REMOVED lines=153> */
[----:B------:R-:W-:Y:S01]  /*12ce0*/  @P5 STG.E.U16 desc[UR36][R4.64+0x1e0], R193 ;  /* 0x0001e0c104005986 */ /* 0x000fe2000c101524 */
[----:B------:R-:W-:-:S03]  /*12cf0*/  ISETP.GT.AND P1, PT, R3, 0xf9, PT ;  /* 0x000000f90300780c */ /* 0x000fc60003f24270 */
[----:B------:R-:W-:Y:S01]  /*12d00*/  @P4 STG.E.U16 desc[UR36][R4.64+0x1e2], R194 ;  /* 0x0001e2c204004986 */ /* 0x000fe2000c101524 */
[C---:B------:R-:W-:Y:S02]  /*12d10*/  ISETP.GT.AND P4, PT, R0.reuse, RZ, P3 ;  /* 0x000000ff0000720c */ /* 0x040fe40001f84270 */
[----:B------:R-:W-:Y:S01]  /*12d20*/  F2FP.F16.F32.PACK_AB R195, RZ, R195 ;  /* 0x000000c3ffc3723e */ /* 0x000fe200000000ff */
[-C--:B------:R-:W-:Y:S01]  /*12d30*/  FMUL R37, R37, R2.reuse ;  /* 0x0000000225257220 */ /* 0x080fe20000400000 */
[----:B------:R-:W-:Y:S01]  /*12d40*/  ISETP.GT.AND P5, PT, R0, RZ, P1 ;  /* 0x000000ff0000720c */ /* 0x000fe20000fa4270 */
[----:B------:R-:W-:Y:S01]  /*12d50*/  FMUL R38, R38, R2 ;  /* 0x0000000226267220 */ /* 0x000fe20000400000 */
[----:B------:R-:W-:Y:S01]  /*12d60*/  F2FP.F16.F32.PACK_AB R196, RZ, R196 ;  /* 0x000000c4ffc4723e */ /* 0x000fe200000000ff */
[----:B------:R-:W-:Y:S01]  /*12d70*/  @P2 STG.E.U16 desc[UR36][R6.64+0x1e0], R195 ;  /* 0x0001e0c306002986 */ /* 0x000fe2000c101524 */
[----:B------:R-:W-:Y:S02]  /*12d80*/  F2FP.F16.F32.PACK_AB R197, RZ, R197 ;  /* 0x000000c5ffc5723e */ /* 0x000fe400000000ff */
[----:B------:R-:W-:Y:S01]  /*12d90*/  ISETP.GT.AND P3, PT, R0, 0x8, P3 ;  /* 0x000000080000780c */ /* 0x000fe20001f64270 */
[-C--:B------:R-:W-:Y:S01]  /*12da0*/  FMUL R39, R39, R2.reuse ;  /* 0x0000000227277220 */ /* 0x080fe20000400000 */
[----:B------:R-:W-:Y:S01]  /*12db0*/  ISETP.GT.AND P2, PT, R3, 0x100, PT ;  /* 0x000001000300780c */ /* 0x000fe20003f44270 */
[-C--:B------:R-:W-:Y:S01]  /*12dc0*/  FMUL R40, R40, R2.reuse ;  /* 0x0000000228287220 */ /* 0x080fe20000400000 */
[----:B------:R-:W-:Y:S01]  /*12dd0*/  ISETP.GT.AND P1, PT, R0, 0x8, P1 ;  /* 0x000000080000780c */ /* 0x000fe20000f24270 */
[----:B---3--:R-:W-:Y:S01]  /*12de0*/  FMUL R9, R9, R2 ;  /* 0x0000000209097220 */ /* 0x008fe20000400000 */
[----:B------:R-:W-:Y:S01]  /*12df0*/  F2FP.F16.F32.PACK_AB R198, RZ, R198 ;  /* 0x000000c6ffc6723e */ /* 0x000fe200000000ff */
[----:B------:R-:W-:Y:S01]  /*12e00*/  @P0 STG.E.U16 desc[UR36][R6.64+0x1e2], R196 ;  /* 0x0001e2c406000986 */ /* 0x000fe2000c101524 */
[----:B------:R-:W-:-:S03]  /*12e10*/  ISETP.GT.AND P0, PT, R3, 0x101, PT ;  /* 0x000001010300780c */ /* 0x000fc60003f04270 */
[----:B------:R-:W-:Y:S01]  /*12e20*/  @P4 STG.E.U16 desc[UR36][R4.64+0x1f0], R197 ;  /* 0x0001f0c504004986 */ /* 0x000fe2000c101524 */
[C---:B------:R-:W-:Y:S02]  /*12e30*/  ISETP.GT.AND P4, PT, R0.reuse, RZ, P2 ;  /* 0x000000ff0000720c */ /* 0x040fe40001784270 */
[----:B------:R-:W-:Y:S01]  /*12e40*/  F2FP.F16.F32.PACK_AB R9, RZ, R9 ;  /* 0x00000009ff09723e */ /* 0x000fe200000000ff */
[----:B------:R-:W-:Y:S01]  /*12e50*/  @P5 STG.E.U16 desc[UR36][R4.64+0x1f2], R198 ;  /* 0x0001f2c604005986 */ /* 0x000fe2000c101524 */
[----:B------:R-:W-:Y:S02]  /*12e60*/  F2FP.F16.F32.PACK_AB R199, RZ, R199 ;  /* 0x000000c7ffc7723e */ /* 0x000fe400000000ff */
[C---:B------:R-:W-:Y:S01]  /*12e70*/  ISETP.GT.AND P5, PT, R0.reuse, RZ, P0 ;  /* 0x000000ff0000720c */ /* 0x040fe200007a4270 */
[----:B------:R-:W-:Y:S01]  /*12e80*/  @P3 STG.E.U16 desc[UR36][R6.64+0x1f0], R9 ;  /* 0x0001f00906003986 */ /* 0x000fe2000c101524 */
[----:B------:R-:W-:Y:S02]  /*12e90*/  F2FP.F16.F32.PACK_AB R24, RZ, R24 ;  /* 0x00000018ff18723e */ /* 0x000fe400000000ff */
[----:B------:R-:W-:Y:S01]  /*12ea0*/  ISETP.GT.AND P2, PT, R0, 0x8, P2 ;  /* 0x000000080000780c */ /* 0x000fe20001744270 */
[----:B------:R-:W-:Y:S01]  /*12eb0*/  @P1 STG.E.U16 desc[UR36][R6.64+0x1f2], R199 ;  /* 0x0001f2c706001986 */ /* 0x000fe2000c101524 */
[----:B------:R-:W-:-:S02]  /*12ec0*/  ISETP.GT.AND P1, PT, R3, 0x108, PT ;  /* 0x000001080300780c */ /* 0x000fc40003f24270 */
[----:B------:R-:W-:Y:S01]  /*12ed0*/  F2FP.F16.F32.PACK_AB R25, RZ, R25 ;  /* 0x00000019ff19723e */ /* 0x000fe200000000ff */
[----:B------:R-:W-:Y:S01]  /*12ee0*/  @P4 STG.E.U16 desc[UR36][R4.64+0x200], R24 ;  /* 0x0002001804004986 */ /* 0x000fe2000c101524 */
[C---:B------:R-:W-:Y:S02]  /*12ef0*/  ISETP.GT.AND P3, PT, R0.reuse, 0x8, P0 ;  /* 0x000000080000780c */ /* 0x040fe40000764270 */
[----:B------:R-:W-:Y:S01]  /*12f00*/  ISETP.GT.AND P0, PT, R3, 0x109, PT ;  /* 0x000001090300780c */ /* 0x000fe20003f04270 */
[----:B------:R-:W-:Y:S01]  /*12f10*/  FMUL R41, R41, R2 ;  /* 0x0000000229297220 */ /* 0x000fe20000400000 */
[C---:B------:R-:W-:Y:S01]  /*12f20*/  ISETP.GT.AND P4, PT, R0.reuse, RZ, P1 ;  /* 0x000000ff0000720c */ /* 0x040fe20000f84270 */
[----:B------:R-:W-:Y:S01]  /*12f30*/  @P5 STG.E.U16 desc[UR36][R4.64+0x202], R25 ;  /* 0x0002021904005986 */ /* 0x000fe2000c101524 */
[----:B------:R-:W-:Y:S02]  /*12f40*/  F2FP.F16.F32.PACK_AB R26, RZ, R26 ;  /* 0x0000001aff1a723e */ /* 0x000fe400000000ff */
[----:B------:R-:W-:Y:S01]  /*12f50*/  ISETP.GT.AND P5, PT, R0, RZ, P0 ;  /* 0x000000ff0000720c */ /* 0x000fe200007a4270 */
[----:B------:R-:W-:Y:S01]  /*12f60*/  FMUL R42, R42, R2 ;  /* 0x000000022a2a7220 */ /* 0x000fe20000400000 */
[----:B------:R-:W-:Y:S01]  /*12f70*/  F2FP.F16.F32.PACK_AB R27, RZ, R27 ;  /* 0x0000001bff1b723e */ /* 0x000fe200000000ff */
[----:B------:R-:W-:Y:S01]  /*12f80*/  @P2 STG.E.U16 desc[UR36][R6.64+0x200], R26 ;  /* 0x0002001a06002986 */ /* 0x000fe2000c101524 */
[----:B------:R-:W-:-:S02]  /*12f90*/  F2FP.F16.F32.PACK_AB R28, RZ, R28 ;  /* 0x0000001cff1c723e */ /* 0x000fc400000000ff */
[C---:B------:R-:W-:Y:S01]  /*12fa0*/  ISETP.GT.AND P2, PT, R0.reuse, 0x8, P1 ;  /* 0x000000080000780c */ /* 0x040fe20000f44270 */
[----:B------:R-:W-:Y:S01]  /*12fb0*/  FMUL R43, R43, R2 ;  /* 0x000000022b2b7220 */ /* 0x000fe20000400000 */
[C---:B------:R-:W-:Y:S01]  /*12fc0*/  ISETP.GT.AND P1, PT, R3.reuse, 0x110, PT ;  /* 0x000001100300780c */ /* 0x040fe20003f24270 */
[----:B------:R-:W-:Y:S01]  /*12fd0*/  @P3 STG.E.U16 desc[UR36][R6.64+0x202], R27 ;  /* 0x0002021b06003986 */ /* 0x000fe2000c101524 */
[----:B------:R-:W-:Y:S02]  /*12fe0*/  F2FP.F16.F32.PACK_AB R29, RZ, R29 ;  /* 0x0000001dff1d723e */ /* 0x000fe400000000ff */
[C---:B------:R-:W-:Y:S01]  /*12ff0*/  ISETP.GT.AND P3, PT, R0.reuse, 0x8, P0 ;  /* 0x000000080000780c */ /* 0x040fe20000764270 */
[----:B------:R-:W-:Y:S01]  /*13000*/  @P4 STG.E.U16 desc[UR36][R4.64+0x210], R28 ;  /* 0x0002101c04004986 */ /* 0x000fe2000c101524 */
[----:B------:R-:W-:Y:S02]  /*13010*/  ISETP.GT.AND P0, PT, R3, 0x111, PT ;  /* 0x000001110300780c */ /* 0x000fe40003f04270 */
[----:B------:R-:W-:Y:S01]  /*13020*/  ISETP.GT.AND P4, PT, R0, RZ, P1 ;  /* 0x000000ff0000720c */ /* 0x000fe20000f84270 */
[----:B------:R-:W-:Y:S01]  /*13030*/  @P5 STG.E.U16 desc[UR36][R4.64+0x212], R29 ;  /* 0x0002121d04005986 */ /* 0x000fe2000c101524 */
[----:B------:R-:W-:-:S02]  /*13040*/  F2FP.F16.F32.PACK_AB R30, RZ, R30 ;  /* 0x0000001eff1e723e */ /* 0x000fc400000000ff */
[----:B------:R-:W-:Y:S01]  /*13050*/  ISETP.GT.AND P5, PT, R0, RZ, P0 ;  /* 0x000000ff0000720c */ /* 0x000fe200007a4270 */
[----:B------:R-:W-:Y:S01]  /*13060*/  FMUL R44, R44, R2 ;  /* 0x000000022c2c7220 */ /* 0x000fe20000400000 */
[----:B------:R-:W-:Y:S01]  /*13070*/  F2FP.F16.F32.PACK_AB R31, RZ, R31 ;  /* 0x0000001fff1f723e */ /* 0x000fe200000000ff */
[----:B------:R-:W-:Y:S01]  /*13080*/  @P2 STG.E.U16 desc[UR36][R6.64+0x210], R30 ;  /* 0x0002101e06002986 */ /* 0x000fe2000c101524 */
[----:B------:R-:W-:Y:S02]  /*13090*/  F2FP.F16.F32.PACK_AB R32, RZ, R32 ;  /* 0x00000020ff20723e */ /* 0x000fe400000000ff */
[----:B------:R-:W-:Y:S01]  /*130a0*/  ISETP.GT.AND P2, PT, R0, 0x8, P1 ;  /* 0x000000080000780c */ /* 0x000fe20000f44270 */
[----:B------:R-:W-:Y:S01]  /*130b0*/  FMUL R45, R45, R2 ;  /* 0x000000022d2d7220 */ /* 0x000fe20000400000 */
[----:B------:R-:W-:Y:S01]  /*130c0*/  ISETP.GT.AND P1, PT, R3, 0x118, PT ;  /* 0x000001180300780c */ /* 0x000fe20003f24270 */
[----:B------:R-:W-:Y:S01]  /*130d0*/  @P3 STG.E.U16 desc[UR36][R6.64+0x212], R31 ;  /* 0x0002121f06003986 */ /* 0x000fe2000c101524 */
[----:B------:R-:W-:-:S02]  /*130e0*/  F2FP.F16.F32.PACK_AB R33, RZ, R33 ;  /* 0x00000021ff21723e */ /* 0x000fc400000000ff */
[C---:B------:R-:W-:Y:S01]  /*130f0*/  ISETP.GT.AND P3, PT, R0.reuse, 0x8, P0 ;  /* 0x000000080000780c */ /* 0x040fe20000764270 */
[----:B------:R-:W-:Y:S01]  /*13100*/  @P4 STG.E.U16 desc[UR36][R4.64+0x220], R32 ;  /* 0x0002202004004986 */ /* 0x000fe2000c101524 */
[----:B------:R-:W-:Y:S02]  /*13110*/  ISETP.GT.AND P0, PT, R3, 0x119, PT ;  /* 0x000001190300780c */ /* 0x000fe40003f04270 */
        /* <DEDUP_REMOVED lines=82> */
[----:B------:R-:W-:Y:S01]  /*13640*/  F2FP.F16.F32.PACK_AB R54, RZ, R54 ;  /* 0x00000036ff36723e */ /* 0x000fe200000000ff */
[-C--:B------:R-:W-:Y:S01]  /*13650*/  FMUL R56, R56, R2.reuse ;  /* 0x0000000238387220 */ /* 0x080fe20000400000 */
[----:B------:R-:W-:Y:S01]  /*13660*/  ISETP.GT.AND P5, PT, R0, RZ, P0 ;  /* 0x000000ff0000720c */ /* 0x000fe200007a4270 */
[----:B------:R-:W-:Y:S01]  /*13670*/  FMUL R57, R57, R2 ;  /* 0x0000000239397220 */ /* 0x000fe20000400000 */
[----:B------:R-:W-:Y:S01]  /*13680*/  F2FP.F16.F32.PACK_AB R55, RZ, R55 ;  /* 0x00000037ff37723e */ /* 0x000fe200000000ff */
[----:B------:R-:W-:Y:S01]  /*13690*/  @P2 STG.E.U16 desc[UR36][R6.64+0x270], R54 ;  /* 0x0002703606002986 */ /* 0x000fe2000c101524 */
[----:B------:R-:W-:-:S02]  /*136a0*/  F2FP.F16.F32.PACK_AB R56, RZ, R56 ;  /* 0x00000038ff38723e */ /* 0x000fc400000000ff */
[----:B------:R-:W-:Y:S01]  /*136b0*/  ISETP.GT.AND P2, PT, R0, 0x8, P1 ;  /* 0x000000080000780c */ /* 0x000fe20000f44270 */
[-C--:B------:R-:W-:Y:S01]  /*136c0*/  FMUL R58, R58, R2.reuse ;  /* 0x000000023a3a7220 */ /* 0x080fe20000400000 */
[C---:B------:R-:W-:Y:S01]  /*136d0*/  ISETP.GT.AND P1, PT, R3.reuse, 0x148, PT ;  /* 0x000001480300780c */ /* 0x040fe20003f24270 */
[----:B------:R-:W-:Y:S01]  /*136e0*/  @P3 STG.E.U16 desc[UR36][R6.64+0x272], R55 ;  /* 0x0002723706003986 */ /* 0x000fe2000c101524 */
[----:B------:R-:W-:Y:S02]  /*136f0*/  F2FP.F16.F32.PACK_AB R57, RZ, R57 ;  /* 0x00000039ff39723e */ /* 0x000fe400000000ff */
[C---:B------:R-:W-:Y:S01]  /*13700*/  ISETP.GT.AND P3, PT, R0.reuse, 0x8, P0 ;  /* 0x000000080000780c */ /* 0x040fe20000764270 */
[----:B------:R-:W-:Y:S01]  /*13710*/  @P4 STG.E.U16 desc[UR36][R4.64+0x280], R56 ;  /* 0x0002803804004986 */ /* 0x000fe2000c101524 */
[----:B------:R-:W-:Y:S02]  /*13720*/  ISETP.GT.AND P0, PT, R3, 0x149, PT ;  /* 0x000001490300780c */ /* 0x000fe40003f04270 */
[----:B------:R-:W-:Y:S01]  /*13730*/  ISETP.GT.AND P4, PT, R0, RZ, P1 ;  /* 0x000000ff0000720c */ /* 0x000fe20000f84270 */
[----:B------:R-:W-:Y:S01]  /*13740*/  FMUL R59, R59, R2 ;  /* 0x000000023b3b7220 */ /* 0x000fe20000400000 */
        /* <DEDUP_REMOVED lines=27> */
[----:B------:R-:W-:Y:S01]  /*13900*/  FMUL R66, R66, R2 ;  /* 0x0000000242427220 */ /* 0x000fe20000400000 */
[C---:B------:R-:W-:Y:S01]  /*13910*/  ISETP.GT.AND P1, PT, R3.reuse, 0x158, PT ;  /* 0x000001580300780c */ /* 0x040fe20003f24270 */
[----:B------:R-:W-:Y:S01]  /*13920*/  @P3 STG.E.U16 desc[UR36][R6.64+0x292], R63 ;  /* 0x0002923f06003986 */ /* 0x000fe2000c101524 */
[----:B------:R-:W-:Y:S02]  /*13930*/  F2FP.F16.F32.PACK_AB R65, RZ, R65 ;  /* 0x00000041ff41723e */ /* 0x000fe400000000ff */
[----:B------:R-:W-:Y:S01]  /*13940*/  ISETP.GT.AND P3, PT, R0, 0x8, P0 ;  /* 0x000000080000780c */ /* 0x000fe20000764270 */
[----:B------:R-:W2:Y:S01]  /*13950*/  LDL.LU R146, [R1+0x228] ;  /* 0x0002280001927983 */ /* 0x000ea20000300800 */
[----:B------:R-:W-:-:S03]  /*13960*/  ISETP.GT.AND P0, PT, R3, 0x159, PT ;  /* 0x000001590300780c */ /* 0x000fc60003f04270 */
[----:B------:R-:W-:Y:S01]  /*13970*/  @P4 STG.E.U16 desc[UR36][R4.64+0x2a0], R64 ;  /* 0x0002a04004004986 */ /* 0x000fe2000c101524 */
[----:B------:R-:W-:Y:S01]  /*13980*/  ISETP.GT.AND P4, PT, R0, RZ, P1 ;  /* 0x000000ff0000720c */ /* 0x000fe20000f84270 */
[----:B------:R-:W-:Y:S02]  /*13990*/  FMUL R67, R67, R2 ;  /* 0x0000000243437220 */ /* 0x000fe40000400000 */
[----:B------:R-:W3:Y:S01]  /*139a0*/  LDL.LU R147, [R1+0x224] ;  /* 0x0002240001937983 */ /* 0x000ee20000300800 */
[----:B------:R-:W-:Y:S01]  /*139b0*/  F2FP.F16.F32.PACK_AB R66, RZ, R66 ;  /* 0x00000042ff42723e */ /* 0x000fe200000000ff */
[-C--:B------:R-:W-:Y:S02]  /*139c0*/  FMUL R68, R68, R2.reuse ;  /* 0x0000000244447220 */ /* 0x080fe40000400000 */
[----:B------:R-:W3:Y:S04]  /*139d0*/  LDL.LU R148, [R1+0x220] ;  /* 0x0002200001947983 */ /* 0x000ee80000300800 */
[----:B------:R-:W3:Y:S04]  /*139e0*/  LDL.LU R149, [R1+0x21c] ;  /* 0x00021c0001957983 */ /* 0x000ee80000300800 */
[----:B------:R-:W-:Y:S01]  /*139f0*/  @P5 STG.E.U16 desc[UR36][R4.64+0x2a2], R65 ;  /* 0x0002a24104005986 */ /* 0x000fe2000c101524 */
[----:B------:R-:W-:Y:S01]  /*13a00*/  ISETP.GT.AND P5, PT, R0, RZ, P0 ;  /* 0x000000ff0000720c */ /* 0x000fe200007a4270 */
[----:B------:R-:W-:Y:S01]  /*13a10*/  FMUL R69, R69, R2 ;  /* 0x0000000245457220 */ /* 0x000fe20000400000 */
[----:B------:R-:W-:Y:S01]  /*13a20*/  F2FP.F16.F32.PACK_AB R67, RZ, R67 ;  /* 0x00000043ff43723e */ /* 0x000fe200000000ff */
[----:B------:R-:W3:Y:S01]  /*13a30*/  LDL.LU R150, [R1+0x218] ;  /* 0x0002180001967983 */ /* 0x000ee20000300800 */
[----:B------:R-:W-:-:S03]  /*13a40*/  F2FP.F16.F32.PACK_AB R68, RZ, R68 ;  /* 0x00000044ff44723e */ /* 0x000fc600000000ff */
[----:B------:R-:W-:Y:S01]  /*13a50*/  @P2 STG.E.U16 desc[UR36][R6.64+0x2a0], R66 ;  /* 0x0002a04206002986 */ /* 0x000fe2000c101524 */
[----:B------:R-:W-:Y:S02]  /*13a60*/  ISETP.GT.AND P2, PT, R0, 0x8, P1 ;  /* 0x000000080000780c */ /* 0x000fe40000f44270 */
[C---:B------:R-:W-:Y:S01]  /*13a70*/  ISETP.GT.AND P1, PT, R3.reuse, 0x160, PT ;  /* 0x000001600300780c */ /* 0x040fe20003f24270 */
[----:B------:R-:W3:Y:S01]  /*13a80*/  LDL.LU R151, [R1+0x214] ;  /* 0x0002140001977983 */ /* 0x000ee20000300800 */
[----:B------:R-:W-:Y:S01]  /*13a90*/  F2FP.F16.F32.PACK_AB R69, RZ, R69 ;  /* 0x00000045ff45723e */ /* 0x000fe200000000ff */
[-C--:B------:R-:W-:Y:S02]  /*13aa0*/  FMUL R70, R70, R2.reuse ;  /* 0x0000000246467220 */ /* 0x080fe40000400000 */
[----:B------:R-:W-:Y:S01]  /*13ab0*/  @P3 STG.E.U16 desc[UR36][R6.64+0x2a2], R67 ;  /* 0x0002a24306003986 */ /* 0x000fe2000c101524 */
[C---:B------:R-:W-:Y:S02]  /*13ac0*/  ISETP.GT.AND P3, PT, R0.reuse, 0x8, P0 ;  /* 0x000000080000780c */ /* 0x040fe40000764270 */
[----:B------:R-:W-:Y:S01]  /*13ad0*/  ISETP.GT.AND P0, PT, R3, 0x161, PT ;  /* 0x000001610300780c */ /* 0x000fe20003f04270 */
[----:B------:R-:W-:Y:S01]  /*13ae0*/  @P4 STG.E.U16 desc[UR36][R4.64+0x2b0], R68 ;  /* 0x0002b04404004986 */ /* 0x000fe2000c101524 */
[----:B------:R-:W-:Y:S01]  /*13af0*/  ISETP.GT.AND P4, PT, R0, RZ, P1 ;  /* 0x000000ff0000720c */ /* 0x000fe20000f84270 */
[----:B------:R-:W-:Y:S01]  /*13b00*/  FMUL R71, R71, R2 ;  /* 0x0000000247477220 */ /* 0x000fe20000400000 */
[----:B------:R-:W-:Y:S01]  /*13b10*/  F2FP.F16.F32.PACK_AB R70, RZ, R70 ;  /* 0x00000046ff46723e */ /* 0x000fe200000000ff */
[----:B------:R-:W-:Y:S01]  /*13b20*/  @P5 STG.E.U16 desc[UR36][R4.64+0x2b2], R69 ;  /* 0x0002b24504005986 */ /* 0x000fe2000c101524 */
        /* <DEDUP_REMOVED lines=33> */
[----:B------:R0:W5:Y:S01]  /*13d40*/  LDL.LU R17, [R1+0x210] ;  /* 0x0002100001117983 */ /* 0x0001620000300800 */
[----:B------:R-:W-:Y:S01]  /*13d50*/  FMUL R79, R79, R2 ;  /* 0x000000024f4f7220 */ /* 0x000fe20000400000 */
[----:B------:R-:W-:-:S02]  /*13d60*/  F2FP.F16.F32.PACK_AB R78, RZ, R78 ;  /* 0x0000004eff4e723e */ /* 0x000fc400000000ff */
[----:B------:R0:W5:Y:S01]  /*13d70*/  LDL.LU R16, [R1+0x20c] ;  /* 0x00020c0001107983 */ /* 0x0001620000300800 */
[----:B------:R-:W-:-:S03]  /*13d80*/  FMUL R80, R80, R2 ;  /* 0x0000000250507220 */ /* 0x000fc60000400000 */
[----:B------:R-:W-:Y:S01]  /*13d90*/  @P5 STG.E.U16 desc[UR36][R4.64+0x2d2], R77 ;  /* 0x0002d24d04005986 */ /* 0x000fe2000c101524 */
[C---:B------:R-:W-:Y:S01]  /*13da0*/  ISETP.GT.AND P5, PT, R0.reuse, RZ, P0 ;  /* 0x000000ff0000720c */ /* 0x040fe200007a4270 */
[----:B------:R-:W-:Y:S01]  /*13db0*/  FMUL R81, R81, R2 ;  /* 0x0000000251517220 */ /* 0x000fe20000400000 */
[----:B------:R-:W-:Y:S01]  /*13dc0*/  F2FP.F16.F32.PACK_AB R79, RZ, R79 ;  /* 0x0000004fff4f723e */ /* 0x000fe200000000ff */
[----:B------:R-:W-:Y:S01]  /*13dd0*/  @P2 STG.E.U16 desc[UR36][R6.64+0x2d0], R78 ;  /* 0x0002d04e06002986 */ /* 0x000fe2000c101524 */
[----:B------:R-:W-:Y:S02]  /*13de0*/  F2FP.F16.F32.PACK_AB R80, RZ, R80 ;  /* 0x00000050ff50723e */ /* 0x000fe400000000ff */
[----:B------:R-:W-:Y:S02]  /*13df0*/  ISETP.GT.AND P2, PT, R0, 0x8, P1 ;  /* 0x000000080000780c */ /* 0x000fe40000f44270 */
[C---:B------:R-:W-:Y:S01]  /*13e00*/  ISETP.GT.AND P1, PT, R3.reuse, 0x178, PT ;  /* 0x000001780300780c */ /* 0x040fe20003f24270 */
[----:B------:R-:W-:Y:S01]  /*13e10*/  @P3 STG.E.U16 desc[UR36][R6.64+0x2d2], R79 ;  /* 0x0002d24f06003986 */ /* 0x000fe2000c101524 */
[----:B------:R-:W-:Y:S01]  /*13e20*/  F2FP.F16.F32.PACK_AB R81, RZ, R81 ;  /* 0x00000051ff51723e */ /* 0x000fe200000000ff */
[----:B------:R-:W-:Y:S01]  /*13e30*/  FMUL R82, R82, R2 ;  /* 0x0000000252527220 */ /* 0x000fe20000400000 */
[----:B------:R-:W-:Y:S01]  /*13e40*/  ISETP.GT.AND P3, PT, R0, 0x8, P0 ;  /* 0x000000080000780c */ /* 0x000fe20000764270 */
[----:B------:R-:W-:Y:S01]  /*13e50*/  @P4 STG.E.U16 desc[UR36][R4.64+0x2e0], R80 ;  /* 0x0002e05004004986 */ /* 0x000fe2000c101524 */
[----:B------:R-:W-:-:S02]  /*13e60*/  ISETP.GT.AND P0, PT, R3, 0x179, PT ;  /* 0x000001790300780c */ /* 0x000fc40003f04270 */
[----:B------:R-:W-:Y:S01]  /*13e70*/  ISETP.GT.AND P4, PT, R0, RZ, P1 ;  /* 0x000000ff0000720c */ /* 0x000fe20000f84270 */
[----:B------:R-:W-:Y:S01]  /*13e80*/  FMUL R83, R83, R2 ;  /* 0x0000000253537220 */ /* 0x000fe20000400000 */
[----:B------:R-:W-:Y:S01]  /*13e90*/  @P5 STG.E.U16 desc[UR36][R4.64+0x2e2], R81 ;  /* 0x0002e25104005986 */ /* 0x000fe2000c101524 */
[----:B------:R-:W-:Y:S01]  /*13ea0*/  F2FP.F16.F32.PACK_AB R82, RZ, R82 ;  /* 0x00000052ff52723e */ /* 0x000fe200000000ff */
[-C--:B------:R-:W-:Y:S01]  /*13eb0*/  FMUL R84, R84, R2.reuse ;  /* 0x0000000254547220 */ /* 0x080fe20000400000 */
[C---:B------:R-:W-:Y:S01]  /*13ec0*/  ISETP.GT.AND P5, PT, R0.reuse, RZ, P0 ;  /* 0x000000ff0000720c */ /* 0x040fe200007a4270 */
[----:B------:R-:W-:Y:S01]  /*13ed0*/  FMUL R85, R85, R2 ;  /* 0x0000000255557220 */ /* 0x000fe20000400000 */
[----:B------:R-:W-:Y:S01]  /*13ee0*/  F2FP.F16.F32.PACK_AB R83, RZ, R83 ;  /* 0x00000053ff53723e */ /* 0x000fe200000000ff */
[----:B------:R-:W-:Y:S01]  /*13ef0*/  @P2 STG.E.U16 desc[UR36][R6.64+0x2e0], R82 ;  /* 0x0002e05206002986 */ /* 0x000fe2000c101524 */
[----:B------:R-:W-:Y:S02]  /*13f00*/  F2FP.F16.F32.PACK_AB R84, RZ, R84 ;  /* 0x00000054ff54723e */ /* 0x000fe400000000ff */
[----:B------:R-:W-:-:S02]  /*13f10*/  ISETP.GT.AND P2, PT, R0, 0x8, P1 ;  /* 0x000000080000780c */ /* 0x000fc40000f44270 */
[C---:B------:R-:W-:Y:S01]  /*13f20*/  ISETP.GT.AND P1, PT, R3.reuse, 0x180, PT ;  /* 0x000001800300780c */ /* 0x040fe20003f24270 */
[----:B------:R-:W-:Y:S01]  /*13f30*/  @P3 STG.E.U16 desc[UR36][R6.64+0x2e2], R83 ;  /* 0x0002e25306003986 */ /* 0x000fe2000c101524 */
[----:B------:R-:W-:Y:S01]  /*13f40*/  F2FP.F16.F32.PACK_AB R85, RZ, R85 ;  /* 0x00000055ff55723e */ /* 0x000fe200000000ff */
[-C--:B------:R-:W-:Y:S01]  /*13f50*/  FMUL R86, R86, R2.reuse ;  /* 0x0000000256567220 */ /* 0x080fe20000400000 */
        /* <DEDUP_REMOVED lines=13> */
[----:B------:R-:W-:Y:S02]  /*14030*/  ISETP.GT.AND P2, PT, R0, 0x8, P1 ;  /* 0x000000080000780c */ /* 0x000fe40000f44270 */
        /* <DEDUP_REMOVED lines=197> */
[C---:B------:R-:W-:Y:S02]  /*14c90*/  ISETP.GT.AND P2, PT, R0.reuse, 0x8, P1 ;  /* 0x000000080000780c */ /* 0x040fe40000f44270 */
[C---:B------:R-:W-:Y:S01]  /*14ca0*/  ISETP.GT.AND P1, PT, R3.reuse, 0x1e0, PT ;  /* 0x000001e00300780c */ /* 0x040fe20003f24270 */
[----:B------:R-:W-:Y:S01]  /*14cb0*/  @P3 STG.E.U16 desc[UR36][R6.64+0x3a2], R131 ;  /* 0x0003a28306003986 */ /* 0x000fe2000c101524 */
[----:B------:R-:W-:Y:S02]  /*14cc0*/  F2FP.F16.F32.PACK_AB R133, RZ, R133 ;  /* 0x00000085ff85723e */ /* 0x000fe400000000ff */
[----:B------:R-:W-:Y:S01]  /*14cd0*/  ISETP.GT.AND P3, PT, R0, 0x8, P0 ;  /* 0x000000080000780c */ /* 0x000fe20000764270 */
[----:B------:R-:W-:Y:S01]  /*14ce0*/  @P4 STG.E.U16 desc[UR36][R4.64+0x3b0], R132 ;  /* 0x0003b08404004986 */ /* 0x000fe2000c101524 */
[----:B------:R-:W-:Y:S01]  /*14cf0*/  ISETP.GT.AND P0, PT, R3, 0x1e1, PT ;  /* 0x000001e10300780c */ /* 0x000fe20003f04270 */
[-C--:B------:R-:W-:Y:S01]  /*14d00*/  FMUL R134, R134, R2.reuse ;  /* 0x0000000286867220 */ /* 0x080fe20000400000 */
[----:B------:R-:W-:Y:S01]  /*14d10*/  ISETP.GT.AND P4, PT, R0, RZ, P1 ;  /* 0x000000ff0000720c */ /* 0x000fe20000f84270 */
[-C--:B------:R-:W-:Y:S01]  /*14d20*/  FMUL R135, R135, R2.reuse ;  /* 0x0000000287877220 */ /* 0x080fe20000400000 */
[----:B------:R-:W-:Y:S01]  /*14d30*/  @P5 STG.E.U16 desc[UR36][R4.64+0x3b2], R133 ;  /* 0x0003b28504005986 */ /* 0x000fe2000c101524 */
[-C--:B------:R-:W-:Y:S01]  /*14d40*/  FMUL R136, R136, R2.reuse ;  /* 0x0000000288887220 */ /* 0x080fe20000400000 */
[----:B------:R-:W-:Y:S01]  /*14d50*/  ISETP.GT.AND P5, PT, R0, RZ, P0 ;  /* 0x000000ff0000720c */ /* 0x000fe200007a4270 */
[----:B------:R-:W-:Y:S01]  /*14d60*/  FMUL R137, R137, R2 ;  /* 0x0000000289897220 */ /* 0x000fe20000400000 */
[----:B------:R-:W-:-:S02]  /*14d70*/  F2FP.F16.F32.PACK_AB R134, RZ, R134 ;  /* 0x00000086ff86723e */ /* 0x000fc400000000ff */
[----:B------:R-:W-:Y:S02]  /*14d80*/  F2FP.F16.F32.PACK_AB R135, RZ, R135 ;  /* 0x00000087ff87723e */ /* 0x000fe400000000ff */
[----:B------:R-:W-:Y:S01]  /*14d90*/  F2FP.F16.F32.PACK_AB R136, RZ, R136 ;  /* 0x00000088ff88723e */ /* 0x000fe200000000ff */
[----:B------:R-:W-:Y:S01]  /*14da0*/  @P2 STG.E.U16 desc[UR36][R6.64+0x3b0], R134 ;  /* 0x0003b08606002986 */ /* 0x000fe2000c101524 */
[----:B------:R-:W-:-:S03]  /*14db0*/  F2FP.F16.F32.PACK_AB R137, RZ, R137 ;  /* 0x00000089ff89723e */ /* 0x000fc600000000ff */
[----:B------:R-:W-:Y:S01]  /*14dc0*/  @P3 STG.E.U16 desc[UR36][R6.64+0x3b2], R135 ;  /* 0x0003b28706003986 */ /* 0x000fe2000c101524 */
[----:B------:R-:W-:-:S03]  /*14dd0*/  ISETP.GT.AND P1, PT, R0, 0x8, P1 ;  /* 0x000000080000780c */ /* 0x000fc60000f24270 */
[----:B------:R-:W-:Y:S01]  /*14de0*/  @P4 STG.E.U16 desc[UR36][R4.64+0x3c0], R136 ;  /* 0x0003c08804004986 */ /* 0x000fe2000c101524 */
[----:B------:R-:W-:Y:S02]  /*14df0*/  ISETP.GT.AND P4, PT, R3, 0x1e8, PT ;  /* 0x000001e80300780c */ /* 0x000fe40003f84270 */
[C---:B------:R-:W-:Y:S01]  /*14e00*/  ISETP.GT.AND P2, PT, R0.reuse, 0x8, P0 ;  /* 0x000000080000780c */ /* 0x040fe20000744270 */
[----:B------:R-:W-:Y:S01]  /*14e10*/  @P5 STG.E.U16 desc[UR36][R4.64+0x3c2], R137 ;  /* 0x0003c28904005986 */ /* 0x000fe2000c101524 */
[----:B------:R-:W-:Y:S01]  /*14e20*/  ISETP.GT.AND P5, PT, R0, RZ, P4 ;  /* 0x000000ff0000720c */ /* 0x000fe200027a4270 */
[-C--:B------:R-:W-:Y:S01]  /*14e30*/  FMUL R138, R138, R2.reuse ;  /* 0x000000028a8a7220 */ /* 0x080fe20000400000 */
[-C--:B------:R-:W-:Y:S01]  /*14e40*/  FMUL R139, R139, R2.reuse ;  /* 0x000000028b8b7220 */ /* 0x080fe20000400000 */
[----:B------:R-:W-:Y:S01]  /*14e50*/  FMUL R140, R140, R2 ;  /* 0x000000028c8c7220 */ /* 0x000fe20000400000 */
[----:B------:R-:W-:Y:S02]  /*14e60*/  ISETP.GT.AND P0, PT, R3, 0x1e9, PT ;  /* 0x000001e90300780c */ /* 0x000fe40003f04270 */
[----:B------:R-:W-:-:S02]  /*14e70*/  F2FP.F16.F32.PACK_AB R138, RZ, R138 ;  /* 0x0000008aff8a723e */ /* 0x000fc400000000ff */
[----:B------:R-:W-:Y:S02]  /*14e80*/  F2FP.F16.F32.PACK_AB R139, RZ, R139 ;  /* 0x0000008bff8b723e */ /* 0x000fe400000000ff */
[----:B------:R-:W-:Y:S02]  /*14e90*/  F2FP.F16.F32.PACK_AB R140, RZ, R140 ;  /* 0x0000008cff8c723e */ /* 0x000fe400000000ff */
[C---:B------:R-:W-:Y:S01]  /*14ea0*/  ISETP.GT.AND P3, PT, R0.reuse, RZ, P0 ;  /* 0x000000ff0000720c */ /* 0x040fe20000764270 */
[----:B------:R-:W-:Y:S01]  /*14eb0*/  @P1 STG.E.U16 desc[UR36][R6.64+0x3c0], R138 ;  /* 0x0003c08a06001986 */ /* 0x000fe2000c101524 */
[-C--:B------:R-:W-:Y:S01]  /*14ec0*/  FMUL R141, R141, R2.reuse ;  /* 0x000000028d8d7220 */ /* 0x080fe20000400000 */
[----:B------:R-:W-:Y:S02]  /*14ed0*/  ISETP.GT.AND P4, PT, R0, 0x8, P4 ;  /* 0x000000080000780c */ /* 0x000fe40002784270 */
[----:B------:R-:W-:Y:S01]  /*14ee0*/  @P2 STG.E.U16 desc[UR36][R6.64+0x3c2], R139 ;  /* 0x0003c28b06002986 */ /* 0x000fe2000c101524 */
[----:B------:R-:W-:-:S03]  /*14ef0*/  FMUL R142, R142, R2 ;  /* 0x000000028e8e7220 */ /* 0x000fc60000400000 */
[----:B------:R-:W-:Y:S01]  /*14f00*/  @P5 STG.E.U16 desc[UR36][R4.64+0x3d0], R140 ;  /* 0x0003d08c04005986 */ /* 0x000fe2000c101524 */
[C---:B------:R-:W-:Y:S01]  /*14f10*/  ISETP.GT.AND P5, PT, R0.reuse, 0x8, P0 ;  /* 0x000000080000780c */ /* 0x040fe200007a4270 */
[----:B------:R-:W-:Y:S01]  /*14f20*/  FMUL R143, R143, R2 ;  /* 0x000000028f8f7220 */ /* 0x000fe20000400000 */
[----:B------:R-:W-:Y:S02]  /*14f30*/  F2FP.F16.F32.PACK_AB R141, RZ, R141 ;  /* 0x0000008dff8d723e */ /* 0x000fe400000000ff */
[----:B------:R-:W-:Y:S02]  /*14f40*/  F2FP.F16.F32.PACK_AB R142, RZ, R142 ;  /* 0x0000008eff8e723e */ /* 0x000fe400000000ff */
[----:B------:R-:W-:Y:S01]  /*14f50*/  F2FP.F16.F32.PACK_AB R143, RZ, R143 ;  /* 0x0000008fff8f723e */ /* 0x000fe200000000ff */
[----:B------:R-:W-:Y:S01]  /*14f60*/  @P3 STG.E.U16 desc[UR36][R4.64+0x3d2], R141 ;  /* 0x0003d28d04003986 */ /* 0x000fe2000c101524 */
[C---:B------:R-:W-:Y:S02]  /*14f70*/  ISETP.GT.AND P3, PT, R3.reuse, 0x1f0, PT ;  /* 0x000001f00300780c */ /* 0x040fe40003f64270 */
[----:B------:R-:W-:Y:S01]  /*14f80*/  ISETP.GT.AND P0, PT, R3, 0x1f1, PT ;  /* 0x000001f10300780c */ /* 0x000fe20003f04270 */
[----:B------:R-:W-:Y:S01]  /*14f90*/  @P4 STG.E.U16 desc[UR36][R6.64+0x3d0], R142 ;  /* 0x0003d08e06004986 */ /* 0x000fe2000c101524 */
[----:B------:R-:W-:-:S03]  /*14fa0*/  ISETP.GT.AND P4, PT, R0, RZ, P3 ;  /* 0x000000ff0000720c */ /* 0x000fc60001f84270 */
[----:B------:R-:W-:Y:S01]  /*14fb0*/  @P5 STG.E.U16 desc[UR36][R6.64+0x3d2], R143 ;  /* 0x0003d28f06005986 */ /* 0x000fe2000c101524 */
[----:B------:R-:W-:Y:S01]  /*14fc0*/  ISETP.GT.AND P5, PT, R0, RZ, P0 ;  /* 0x000000ff0000720c */ /* 0x000fe200007a4270 */
[-C--:B------:R-:W-:Y:S01]  /*14fd0*/  FMUL R144, R144, R2.reuse ;  /* 0x0000000290907220 */ /* 0x080fe20000400000 */
[----:B----4-:R-:W-:Y:S01]  /*14fe0*/  FMUL R145, R145, R2 ;  /* 0x0000000291917220 */ /* 0x010fe20000400000 */
[----:B------:R-:W-:-:S03]  /*14ff0*/  ISETP.GT.AND P2, PT, R3, 0x1f8, PT ;  /* 0x000001f80300780c */ /* 0x000fc60003f44270 */
[----:B------:R-:W-:Y:S02]  /*15000*/  F2FP.F16.F32.PACK_AB R144, RZ, R144 ;  /* 0x00000090ff90723e */ /* 0x000fe400000000ff */
[----:B------:R-:W-:Y:S02]  /*15010*/  F2FP.F16.F32.PACK_AB R145, RZ, R145 ;  /* 0x00000091ff91723e */ /* 0x000fe400000000ff */
[----:B------:R-:W-:Y:S01]  /*15020*/  ISETP.GT.AND P1, PT, R3, 0x1f9, PT ;  /* 0x000001f90300780c */ /* 0x000fe20003f24270 */
[----:B------:R-:W-:Y:S01]  /*15030*/  @P4 STG.E.U16 desc[UR36][R4.64+0x3e0], R144 ;  /* 0x0003e09004004986 */ /* 0x000fe2000c101524 */
[C---:B------:R-:W-:Y:S02]  /*15040*/  ISETP.GT.AND P3, PT, R0.reuse, 0x8, P3 ;  /* 0x000000080000780c */ /* 0x040fe40001f64270 */
[C---:B------:R-:W-:Y:S01]  /*15050*/  ISETP.GT.AND P0, PT, R0.reuse, 0x8, P0 ;  /* 0x000000080000780c */ /* 0x040fe20000704270 */
[----:B------:R-:W-:Y:S01]  /*15060*/  @P5 STG.E.U16 desc[UR36][R4.64+0x3e2], R145 ;  /* 0x0003e29104005986 */ /* 0x000fe2000c101524 */
[----:B------:R-:W-:Y:S01]  /*15070*/  ISETP.GT.AND P5, PT, R0, RZ, P2 ;  /* 0x000000ff0000720c */ /* 0x000fe200017a4270 */
[-C--:B--2---:R-:W-:Y:S01]  /*15080*/  FMUL R146, R146, R2.reuse ;  /* 0x0000000292927220 */ /* 0x084fe20000400000 */
[C---:B------:R-:W-:Y:S01]  /*15090*/  ISETP.GT.AND P4, PT, R0.reuse, RZ, P1 ;  /* 0x000000ff0000720c */ /* 0x040fe20000f84270 */
[-C--:B---3--:R-:W-:Y:S01]  /*150a0*/  FMUL R147, R147, R2.reuse ;  /* 0x0000000293937220 */ /* 0x088fe20000400000 */
[----:B------:R-:W-:Y:S01]  /*150b0*/  ISETP.GT.AND P2, PT, R0, 0x8, P2 ;  /* 0x000000080000780c */ /* 0x000fe20001744270 */
[-C--:B------:R-:W-:Y:S01]  /*150c0*/  FMUL R148, R148, R2.reuse ;  /* 0x0000000294947220 */ /* 0x080fe20000400000 */
[----:B------:R-:W-:Y:S01]  /*150d0*/  FMUL R149, R149, R2 ;  /* 0x0000000295957220 */ /* 0x000fe20000400000 */
[----:B------:R-:W-:-:S02]  /*150e0*/  F2FP.F16.F32.PACK_AB R146, RZ, R146 ;  /* 0x00000092ff92723e */ /* 0x000fc400000000ff */
[----:B------:R-:W-:Y:S02]  /*150f0*/  F2FP.F16.F32.PACK_AB R147, RZ, R147 ;  /* 0x00000093ff93723e */ /* 0x000fe400000000ff */
[----:B------:R-:W-:Y:S02]  /*15100*/  ISETP.GT.AND P1, PT, R0, 0x8, P1 ;  /* 0x000000080000780c */ /* 0x000fe40000f24270 */
[----:B------:R-:W-:Y:S01]  /*15110*/  F2FP.F16.F32.PACK_AB R148, RZ, R148 ;  /* 0x00000094ff94723e */ /* 0x000fe200000000ff */
[-C--:B------:R-:W-:Y:S01]  /*15120*/  FMUL R150, R150, R2.reuse ;  /* 0x0000000296967220 */ /* 0x080fe20000400000 */
[----:B------:R-:W-:Y:S01]  /*15130*/  F2FP.F16.F32.PACK_AB R149, RZ, R149 ;  /* 0x00000095ff95723e */ /* 0x000fe200000000ff */
[----:B------:R-:W-:Y:S01]  /*15140*/  FMUL R151, R151, R2 ;  /* 0x0000000297977220 */ /* 0x000fe20000400000 */
[----:B------:R-:W-:Y:S04]  /*15150*/  @P3 STG.E.U16 desc[UR36][R6.64+0x3e0], R146 ;  /* 0x0003e09206003986 */ /* 0x000fe8000c101524 */
[----:B------:R-:W-:Y:S01]  /*15160*/  @P0 STG.E.U16 desc[UR36][R6.64+0x3e2], R147 ;  /* 0x0003e29306000986 */ /* 0x000fe2000c101524 */
[----:B------:R-:W-:-:S03]  /*15170*/  F2FP.F16.F32.PACK_AB R150, RZ, R150 ;  /* 0x00000096ff96723e */ /* 0x000fc600000000ff */
[----:B------:R-:W-:Y:S01]  /*15180*/  @P5 STG.E.U16 desc[UR36][R4.64+0x3f0], R148 ;  /* 0x0003f09404005986 */ /* 0x000fe2000c101524 */
[----:B------:R-:W-:-:S03]  /*15190*/  F2FP.F16.F32.PACK_AB R151, RZ, R151 ;  /* 0x00000097ff97723e */ /* 0x000fc600000000ff */
[----:B------:R1:W-:Y:S02]  /*151a0*/  @P4 STG.E.U16 desc[UR36][R4.64+0x3f2], R149 ;  /* 0x0003f29504004986 */ /* 0x0003e4000c101524 */
[----:B-1----:R-:W-:Y:S02]  /*151b0*/  @P2 IMAD.MOV.U32 R4, RZ, RZ, R6 ;  /* 0x000000ffff042224 */ /* 0x002fe400078e0006 */
[----:B------:R-:W-:-:S05]  /*151c0*/  @P2 IMAD.MOV.U32 R5, RZ, RZ, R7 ;  /* 0x000000ffff052224 */ /* 0x000fca00078e0007 */
[----:B------:R0:W-:Y:S04]  /*151d0*/  @P2 STG.E.U16 desc[UR36][R4.64+0x3f0], R150 ;  /* 0x0003f09604002986 */ /* 0x0001e8000c101524 */
[----:B------:R0:W-:Y:S02]  /*151e0*/  @P1 STG.E.U16 desc[UR36][R6.64+0x3f2], R151 ;  /* 0x0003f29706001986 */ /* 0x0001e4000c101524 */
.L_x_538:
[----:B------:R-:W-:Y:S05]  /*151f0*/  BSYNC B0 ;  /* 0x0000000000007941 */ /* 0x000fea0003800000 */
.L_x_28:
[----:B0-----:R-:W2:Y:S04]  /*15200*/  LDL.LU R5, [R1+0x200] ;  /* 0x0002000001057983 */ /* 0x001ea80000300800 */
[----:B------:R-:W2:Y:S01]  /*15210*/  LDL.LU R4, [R1+0x204] ;  /* 0x0002040001047983 */ /* 0x000ea20000300800 */
[----:B------:R-:W-:Y:S01]  /*15220*/  ULDC UR4, c[0x0][0xc] ;  /* 0x0000030000047ab9 */ /* 0x000fe20000000800 */
[----:B------:R-:W-:Y:S01]  /*15230*/  ULDC UR5, c[0x0][0x10] ;  /* 0x0000040000057ab9 */ /* 0x000fe20000000800 */
[----:B------:R-:W2:Y:S01]  /*15240*/  LDC R3, c[0x0][0x14] ;  /* 0x00000500ff037b82 */ /* 0x000ea20000000800 */
[----:B------:R-:W-:Y:S01]  /*15250*/  UIMAD.WIDE.U32 UR4, UR4, UR5, URZ ;  /* 0x00000005040472a5 */ /* 0x000fe2000f8e003f */
[----:B------:R0:W5:Y:S01]  /*15260*/  LDL R28, [R1+0x208] ;  /* 0x00020800011c7983 */ /* 0x0001620000100800 */
[----:B----4-:R-:W-:Y:S01]  /*15270*/  PRMT R0, RZ, 0x7610, R0 ;  /* 0x00007610ff007816 */ /* 0x010fe20000000000 */
[----:B------:R-:W-:-:S02]  /*15280*/  IMAD.MOV.U32 R19, RZ, RZ, -0x1 ;  /* 0xffffffffff137424 */ /* 0x000fc400078e00ff */
[----:B------:R-:W-:Y:S02]  /*15290*/  IMAD.MOV.U32 R155, RZ, RZ, -0x1 ;  /* 0xffffffffff9b7424 */ /* 0x000fe400078e00ff */
[----:B--2---:R-:W-:-:S04]  /*152a0*/  IMAD.WIDE.U32 R4, R3, UR4, R4 ;  /* 0x0000000403047c25 */ /* 0x004fc8000f8e0004 */
[----:B------:R-:W-:Y:S01]  /*152b0*/  IMAD R3, R3, UR5, RZ ;  /* 0x0000000503037c24 */ /* 0x000fe2000f8e02ff */
[----:B------:R-:W-:Y:S01]  /*152c0*/  ULDC.64 UR4, c[0x0][0x650] ;  /* 0x0001940000047ab9 */ /* 0x000fe20000000a00 */
[----:B------:R-:W-:Y:S01]  /*152d0*/  IMAD.MOV.U32 R22, RZ, RZ, R4 ;  /* 0x000000ffff167224 */ /* 0x000fe200078e0004 */
[----:B------:R-:W-:Y:S01]  /*152e0*/  ISETP.GE.U32.AND P0, PT, R4, UR4, PT ;  /* 0x0000000404007c0c */ /* 0x000fe2000bf06070 */
[----:B------:R-:W-:-:S05]  /*152f0*/  IMAD.IADD R23, R5, 0x1, R3 ;  /* 0x0000000105177824 */ /* 0x000fca00078e0203 */
[----:B------:R0:W-:Y:S01]  /*15300*/  STL [R1+0x200], R23 ;  /* 0x0002001701007387 */ /* 0x0001e20000100800 */
[----:B------:R-:W-:-:S03]  /*15310*/  ISETP.GE.U32.AND.EX P0, PT, R23, UR5, PT, P0 ;  /* 0x0000000517007c0c */ /* 0x000fc6000bf06100 */
[----:B------:R0:W-:Y:S10]  /*15320*/  STL [R1+0x204], R22 ;  /* 0x0002041601007387 */ /* 0x0001f40000100800 */
[----:B0-----:R-:W-:Y:S05]  /*15330*/  @P0 BRA `(.L_x_539) ;  /* 0x0000000400740947 */ /* 0x001fea0003800000 */
[----:B------:R-:W0:Y:S01]  /*15340*/  S2R R18, SR_CTAID.X ;  /* 0x0000000000127919 */ /* 0x000e220000002500 */
[----:B------:R-:W2:Y:S01]  /*15350*/  LDC.64 R10, c[0x0][0x628] ;  /* 0x00018a00ff0a7b82 */ /* 0x000ea20000000a00 */
[----:B------:R-:W-:Y:S01]  /*15360*/  ULDC UR4, c[0x0][0x150] ;  /* 0x0000540000047ab9 */ /* 0x000fe20000000800 */
[----:B-1-3--:R-:W-:Y:S01]  /*15370*/  IMAD.MOV.U32 R8, RZ, RZ, R22 ;  /* 0x000000ffff087224 */ /* 0x00afe200078e0016 */
[----:B------:R-:W1:Y:S01]  /*15380*/  S2R R20, SR_CTAID.Y ;  /* 0x0000000000147919 */ /* 0x000e620000002600 */
[----:B------:R-:W-:-:S04]  /*15390*/  IMAD.MOV.U32 R9, RZ, RZ, R23 ;  /* 0x000000ffff097224 */ /* 0x000fc800078e0017 */
[----:B------:R-:W3:Y:S08]  /*153a0*/  LDC R21, c[0x0][0x144] ;  /* 0x00005100ff157b82 */ /* 0x000ef00000000800 */
[----:B-----5:R-:W4:Y:S08]  /*153b0*/  LDC R12, c[0x0][0x630] ;  /* 0x00018c00ff0c7b82 */ /* 0x020f300000000800 */
[----:B------:R-:W1:Y:S01]  /*153c0*/  LDC.64 R14, c[0x0][0x620] ;  /* 0x00018800ff0e7b82 */ /* 0x000e620000000a00 */
[----:B--2---:R-:W-:-:S04]  /*153d0*/  ISETP.NE.U32.AND P0, PT, R10, RZ, PT ;  /* 0x000000ff0a00720c */ /* 0x004fc80003f05070 */
[----:B------:R-:W-:Y:S02]  /*153e0*/  ISETP.NE.AND.EX P0, PT, R11, RZ, PT, P0 ;  /* 0x000000ff0b00720c */ /* 0x000fe40003f05300 */
[----:B0-----:R-:W-:-:S05]  /*153f0*/  I2FP.F32.U32 R0, R18 ;  /* 0x0000001200007245 */ /* 0x001fca0000201000 */
[----:B------:R-:W-:-:S04]  /*15400*/  FMUL R0, R0, UR4 ;  /* 0x0000000400007c20 */ /* 0x000fc80008400000 */
[----:B------:R0:W2:Y:S02]  /*15410*/  F2I.U32.TRUNC.NTZ R19, R0 ;  /* 0x0000000000137305 */ /* 0x0000a4000020f000 */
[----:B---34-:R-:W-:Y:S05]  /*15420*/  @!P0 BRA `(.L_x_540) ;  /* 0x0000000000288947 */ /* 0x018fea0003800000 */
[----:B0-----:R-:W0:Y:S02]  /*15430*/  LDC R0, c[0x0][0x634] ;  /* 0x00018d00ff007b82 */ /* 0x001e240000000800 */
        /* <DEDUP_REMOVED lines=9> */
.L_x_540:
[-CC-:B------:R-:W-:Y:S01]  /*154d0*/  SHF.R.U64 R155, R8, R12.reuse, R9.reuse ;  /* 0x0000000c089b7219 */ /* 0x180fe20000001209 */
[----:B------:R-:W3:Y:S01]  /*154e0*/  LDC.64 R26, c[0x0][0x640] ;  /* 0x00019000ff1a7b82 */ /* 0x000ee20000000a00 */
[----:B0-----:R-:W-:Y:S01]  /*154f0*/  SHF.R.U32.HI R0, RZ, R12, R9 ;  /* 0x0000000cff007219 */ /* 0x001fe20000011609 */
[----:B------:R-:W-:Y:S01]  /*15500*/  IMAD.MOV.U32 R4, RZ, RZ, R22 ;  /* 0x000000ffff047224 */ /* 0x000fe200078e0016 */
[----:B------:R-:W-:Y:S01]  /*15510*/  IADD3 R3, P0, RZ, -R155, RZ ;  /* 0x8000009bff037210 */ /* 0x000fe20007f1e0ff */
[----:B--2---:R-:W-:Y:S01]  /*15520*/  IMAD.MOV R19, RZ, RZ, -R19 ;  /* 0x000000ffff137224 */ /* 0x004fe200078e0a13 */
[----:B------:R-:W-:Y:S01]  /*15530*/  ULDC UR4, c[0x0][0x154] ;  /* 0x0000550000047ab9 */ /* 0x000fe20000000800 */
[----:B------:R-:W-:Y:S02]  /*15540*/  IMAD.MOV.U32 R7, RZ, RZ, 0x1 ;  /* 0x00000001ff077424 */ /* 0x000fe400078e00ff */
[----:B------:R-:W0:Y:S01]  /*15550*/  LDC R6, c[0x0][0x618] ;  /* 0x00018600ff067b82 */ /* 0x000e220000000800 */
[----:B------:R-:W-:-:S02]  /*15560*/  IMAD.X R5, RZ, RZ, ~R0, P0 ;  /* 0x000000ffff057224 */ /* 0x000fc400000e0e00 */
[----:B------:R-:W-:Y:S02]  /*15570*/  IMAD R22, R21, R19, R18 ;  /* 0x0000001315167224 */ /* 0x000fe400078e0212 */
[-C--:B-1----:R-:W-:Y:S02]  /*15580*/  IMAD R0, R5, R14.reuse, RZ ;  /* 0x0000000e05007224 */ /* 0x082fe400078e02ff */
[----:B------:R-:W-:Y:S01]  /*15590*/  IMAD.MOV.U32 R5, RZ, RZ, R23 ;  /* 0x000000ffff057224 */ /* 0x000fe200078e0017 */
[----:B------:R-:W1:Y:S01]  /*155a0*/  LDC R8, c[0x0][0x608] ;  /* 0x00018200ff087b82 */ /* 0x000e620000000800 */
[----:B------:R-:W-:-:S04]  /*155b0*/  IMAD.WIDE.U32 R4, R3, R14, R4 ;  /* 0x0000000e03047225 */ /* 0x000fc800078e0004 */
[----:B------:R-:W-:-:S03]  /*155c0*/  IMAD R3, R3, R15, R0 ;  /* 0x0000000f03037224 */ /* 0x000fc600078e0200 */
[----:B------:R-:W2:Y:S01]  /*155d0*/  LDC R24, c[0x0][0x658] ;  /* 0x00019600ff187b82 */ /* 0x000ea20000000800 */
[----:B------:R-:W-:Y:S01]  /*155e0*/  I2FP.F32.U32 R0, R20 ;  /* 0x0000001400007245 */ /* 0x000fe20000201000 */
[----:B------:R-:W-:Y:S01]  /*155f0*/  IMAD.IADD R3, R5, 0x1, R3 ;  /* 0x0000000105037824 */ /* 0x000fe200078e0203 */
[----:B---3--:R-:W-:Y:S01]  /*15600*/  ISETP.NE.U32.AND P0, PT, R26, RZ, PT ;  /* 0x000000ff1a00720c */ /* 0x008fe20003f05070 */
[----:B------:R-:W-:Y:S02]  /*15610*/  IMAD.MOV.U32 R5, RZ, RZ, -0x1 ;  /* 0xffffffffff057424 */ /* 0x000fe400078e00ff */
[----:B------:R-:W-:Y:S02]  /*15620*/  FMUL R0, R0, UR4 ;  /* 0x0000000400007c20 */ /* 0x000fe40008400000 */
[----:B------:R-:W3:Y:S01]  /*15630*/  LDC R15, c[0x0][0x148] ;  /* 0x00005200ff0f7b82 */ /* 0x000ee20000000800 */
[----:B0-----:R-:W-:Y:S01]  /*15640*/  SHF.R.U64 R12, R4, R6, R3 ;  /* 0x00000006040c7219 */ /* 0x001fe20000001203 */
[----:B------:R0:W4:Y:S01]  /*15650*/  F2I.U32.TRUNC.NTZ R14, R0 ;  /* 0x00000000000e7305 */ /* 0x000122000020f000 */
[----:B------:R-:W-:-:S02]  /*15660*/  ISETP.NE.AND.EX P0, PT, R27, RZ, PT, P0 ;  /* 0x000000ff1b00720c */ /* 0x000fc40003f05300 */
[----:B------:R-:W-:-:S03]  /*15670*/  SHF.R.U32.HI R3, RZ, R6, R3 ;  /* 0x00000006ff037219 */ /* 0x000fc60000011603 */
[----:B------:R-:W0:Y:S01]  /*15680*/  LDC R18, c[0x0][0x600] ;  /* 0x00018000ff127b82 */ /* 0x000e220000000800 */
[-CC-:B-1----:R-:W-:Y:S02]  /*15690*/  SHF.R.U64 R10, R12, R8.reuse, R3.reuse ;  /* 0x000000080c0a7219 */ /* 0x182fe40000001203 */
[----:B------:R-:W-:-:S05]  /*156a0*/  SHF.R.U32.HI R3, RZ, R8, R3 ;  /* 0x00000008ff037219 */ /* 0x000fca0000011603 */
[----:B------:R-:W1:Y:S01]  /*156b0*/  LDC R21, c[0x0][0x648] ;  /* 0x00019200ff157b82 */ /* 0x000e620000000800 */
[-C--:B--2---:R-:W-:Y:S02]  /*156c0*/  SHF.L.U32 R4, R5, R24.reuse, RZ ;  /* 0x0000001805047219 */ /* 0x084fe400000006ff */
[-CC-:B------:R-:W-:Y:S02]  /*156d0*/  SHF.R.U64 R13, R10, R24.reuse, R3.reuse ;  /* 0x000000180a0d7219 */ /* 0x180fe40000001203 */
[----:B------:R-:W-:Y:S02]  /*156e0*/  SHF.R.U32.HI R5, RZ, R24, R3 ;  /* 0x00000018ff057219 */ /* 0x000fe40000011603 */
[----:B------:R-:W-:Y:S01]  /*156f0*/  LOP3.LUT R19, RZ, R4, RZ, 0x33, !PT ;  /* 0x00000004ff137212 */ /* 0x000fe200078e33ff */
[----:B------:R-:W2:Y:S01]  /*15700*/  LDC R23, c[0x0][0x638] ;  /* 0x00018e00ff177b82 */ /* 0x000ea20000000800 */
[----:B------:R-:W-:Y:S01]  /*15710*/  SHF.L.U32 R24, R7, R24, RZ ;  /* 0x0000001807187219 */ /* 0x000fe200000006ff */
[----:B------:R-:W-:-:S06]  /*15720*/  IMAD.MOV.U32 R4, RZ, RZ, R13 ;  /* 0x000000ffff047224 */ /* 0x000fcc00078e000d */
[----:B------:R-:W0:Y:S01]  /*15730*/  LDC R25, c[0x0][0x610] ;  /* 0x00018400ff197b82 */ /* 0x000e220000000800 */
[----:B----4-:R-:W-:Y:S05]  /*15740*/  @!P0 BRA `(.L_x_541) ;  /* 0x0000000000288947 */ /* 0x010fea0003800000 */
        /* <DEDUP_REMOVED lines=10> */
.L_x_541:
[----:B------:R-:W4:Y:S01]  /*157f0*/  LDC R3, c[0x0][0x65c] ;  /* 0x00019700ff037b82 */ /* 0x000f220000000800 */
[----:B01----:R-:W-:Y:S01]  /*15800*/  SHF.R.U64 R0, R4, R21, R5 ;  /* 0x0000001504007219 */ /* 0x003fe20000001205 */
[----:B------:R-:W-:Y:S01]  /*15810*/  IMAD.MOV R14, RZ, RZ, -R14 ;  /* 0x000000ffff0e7224 */ /* 0x000fe200078e0a0e */
[----:B------:R-:W-:Y:S01]  /*15820*/  IADD3 R5, R18, -0x1, RZ ;  /* 0xffffffff12057810 */ /* 0x000fe20007ffe0ff */
[----:B------:R-:W-:Y:S02]  /*15830*/  IMAD.MOV.U32 R6, RZ, RZ, 0x1 ;  /* 0x00000001ff067424 */ /* 0x000fe400078e00ff */
[----:B------:R-:W-:Y:S01]  /*15840*/  IMAD.MOV R4, RZ, RZ, -R0 ;  /* 0x000000ffff047224 */ /* 0x000fe200078e0a00 */
[----:B------:R-:W-:Y:S02]  /*15850*/  LOP3.LUT R5, R12, R5, RZ, 0xc0, !PT ;  /* 0x000000050c057212 */ /* 0x000fe400078ec0ff */
[----:B----4-:R-:W-:Y:S02]  /*15860*/  ISETP.NE.AND P0, PT, R3, 0x1, PT ;  /* 0x000000010300780c */ /* 0x010fe40003f05270 */
[----:B------:R-:W-:-:S05]  /*15870*/  LOP3.LUT R3, R10, R19, RZ, 0xc0, !PT ;  /* 0x000000130a037212 */ /* 0x000fca00078ec0ff */
[----:B------:R-:W-:Y:S02]  /*15880*/  IMAD R3, R24, R0, R3 ;  /* 0x0000000018037224 */ /* 0x000fe400078e0203 */
[----:B--2---:R-:W-:-:S04]  /*15890*/  IMAD R0, R4, R23, R13 ;  /* 0x0000001704007224 */ /* 0x004fc800078e020d */
[----:B---3--:R-:W-:Y:S02]  /*158a0*/  @P0 IMAD R22, R15, R14, R20 ;  /* 0x0000000e0f160224 */ /* 0x008fe400078e0214 */
[----:B------:R-:W-:Y:S01]  /*158b0*/  IMAD R4, R0, R18, R5 ;  /* 0x0000001200047224 */ /* 0x000fe200078e0205 */
[----:B------:R-:W-:Y:S01]  /*158c0*/  PRMT R0, R6, 0x7610, R0 ;  /* 0x0000761006007816 */ /* 0x000fe20000000000 */
[----:B------:R-:W-:-:S05]  /*158d0*/  IMAD R3, R3, R25, R22 ;  /* 0x0000001903037224 */ /* 0x000fca00078e0216 */
[----:B------:R-:W-:Y:S02]  /*158e0*/  SEL R28, R3, R4, !P0 ;  /* 0x00000004031c7207 */ /* 0x000fe40004000000 */
[----:B------:R-:W-:-:S03]  /*158f0*/  SEL R19, R4, R3, !P0 ;  /* 0x0000000304137207 */ /* 0x000fc60004000000 */
[----:B------:R0:W-:Y:S04]  /*15900*/  STL [R1+0x208], R28 ;  /* 0x0002081c01007387 */ /* 0x0001e80000100800 */
.L_x_539:
[----:B------:R-:W-:Y:S01]  /*15910*/  LOP3.LUT P0, RZ, R0, 0xff, RZ, 0xc0, !PT ;  /* 0x000000ff00ff7812 */ /* 0x000fe2000780c0ff */
[----:B-----5:R-:W-:-:S12]  /*15920*/  IMAD.MOV.U32 R18, RZ, RZ, R28 ;  /* 0x000000ffff127224 */ /* 0x020fd800078e001c */
[----:B------:R-:W-:Y:S05]  /*15930*/  @P0 BRA `(.L_x_542) ;  /* 0xfffffeb400980947 */ /* 0x000fea000383ffff */
[----:B------:R-:W-:Y:S05]  /*15940*/  EXIT ;  /* 0x000000000000794d */ /* 0x000fea0003800000 */
.L_x_3:
[----:B------:R-:W2:Y:S01]  /*15950*/  LDL R20, [R1+0x204] ;  /* 0x0002040001147983 */ /* 0x000ea20000100800 */
[----:B0-----:R-:W-:-:S03]  /*15960*/  ULDC.64 UR4, c[0x0][0x650] ;  /* 0x0001940000047ab9 */ /* 0x001fc60000000a00 */
[----:B------:R-:W3:Y:S01]  /*15970*/  LDL R21, [R1+0x200] ;  /* 0x0002000001157983 */ /* 0x000ee20000100800 */
[----:B------:R-:W-:Y:S01]  /*15980*/  PRMT R7, RZ, 0x7610, R7 ;  /* 0x00007610ff077816 */ /* 0x000fe20000000007 */
[----:B------:R-:W-:Y:S02]  /*15990*/  IMAD.MOV.U32 R2, RZ, RZ, -0x1 ;  /* 0xffffffffff027424 */ /* 0x000fe400078e00ff */
[----:B------:R-:W-:Y:S02]  /*159a0*/  IMAD.MOV.U32 R3, RZ, RZ, -0x1 ;  /* 0xffffffffff037424 */ /* 0x000fe400078e00ff */
[----:B------:R-:W-:Y:S01]  /*159b0*/  IMAD.MOV.U32 R10, RZ, RZ, -0x1 ;  /* 0xffffffffff0a7424 */ /* 0x000fe200078e00ff */
[----:B--2---:R-:W-:-:S04]  /*159c0*/  ISETP.GE.U32.AND P0, PT, R20, UR4, PT ;  /* 0x0000000414007c0c */ /* 0x004fc8000bf06070 */
[----:B---3--:R-:W-:-:S13]  /*159d0*/  ISETP.GE.U32.AND.EX P0, PT, R21, UR5, PT, P0 ;  /* 0x0000000515007c0c */ /* 0x008fda000bf06100 */
        /* <DEDUP_REMOVED lines=19> */
.L_x_544:
[--C-:B------:R-:W-:Y:S01]  /*15b10*/  SHF.R.U64 R12, R10, R14, R11.reuse ;  /* 0x0000000e0a0c7219 */ /* 0x100fe2000000120b */
[----:B------:R-:W0:Y:S01]  /*15b20*/  LDC R16, c[0x0][0x618] ;  /* 0x00018600ff107b82 */ /* 0x000e220000000800 */
[----:B------:R-:W-:Y:S01]  /*15b30*/  I2FP.F32.U32 R8, R4 ;  /* 0x0000000400087245 */ /* 0x000fe20000201000 */
[----:B------:R-:W-:Y:S01]  /*15b40*/  ULDC UR4, c[0x0][0x150] ;  /* 0x0000540000047ab9 */ /* 0x000fe20000000800 */
[----:B------:R-:W-:Y:S01]  /*15b50*/  SHF.R.U32.HI R2, RZ, R14, R11 ;  /* 0x0000000eff027219 */ /* 0x000fe2000001160b */
[----:B------:R-:W-:Y:S01]  /*15b60*/  IMAD.MOV.U32 R3, RZ, RZ, R21 ;  /* 0x000000ffff037224 */ /* 0x000fe200078e0015 */
[----:B------:R-:W-:Y:S01]  /*15b70*/  IADD3 R5, P0, RZ, -R12, RZ ;  /* 0x8000000cff057210 */ /* 0x000fe20007f1e0ff */
[----:B------:R-:W-:Y:S01]  /*15b80*/  FMUL R9, R8, UR4 ;  /* 0x0000000408097c20 */ /* 0x000fe20008400000 */
[----:B------:R-:W-:Y:S01]  /*15b90*/  ULDC UR4, c[0x0][0x154] ;  /* 0x0000550000047ab9 */ /* 0x000fe20000000800 */
[----:B------:R-:W1:Y:S02]  /*15ba0*/  LDC.64 R22, c[0x0][0x640] ;  /* 0x00019000ff167b82 */ /* 0x000e640000000a00 */
[----:B------:R-:W-:-:S02]  /*15bb0*/  IMAD.X R7, RZ, RZ, ~R2, P0 ;  /* 0x000000ffff077224 */ /* 0x000fc400000e0e02 */
[----:B------:R-:W-:Y:S01]  /*15bc0*/  IMAD.MOV.U32 R2, RZ, RZ, R20 ;  /* 0x000000ffff027224 */ /* 0x000fe200078e0014 */
[----:B------:R-:W2:Y:S01]  /*15bd0*/  F2I.U32.TRUNC.NTZ R9, R9 ;  /* 0x0000000900097305 */ /* 0x000ea2000020f000 */
[-C--:B------:R-:W-:Y:S02]  /*15be0*/  IMAD R8, R7, R18.reuse, RZ ;  /* 0x0000001207087224 */ /* 0x080fe400078e02ff */
[----:B------:R-:W3:Y:S01]  /*15bf0*/  LDC R11, c[0x0][0x144] ;  /* 0x00005100ff0b7b82 */ /* 0x000ee20000000800 */
[----:B------:R-:W-:-:S04]  /*15c00*/  IMAD.WIDE.U32 R2, R5, R18, R2 ;  /* 0x0000001205027225 */ /* 0x000fc800078e0002 */
[----:B------:R-:W-:Y:S02]  /*15c10*/  IMAD R5, R5, R19, R8 ;  /* 0x0000001305057224 */ /* 0x000fe400078e0208 */
[----:B------:R-:W-:Y:S01]  /*15c20*/  IMAD.MOV.U32 R8, RZ, RZ, -0x1 ;  /* 0xffffffffff087424 */ /* 0x000fe200078e00ff */
[----:B------:R-:W4:Y:S01]  /*15c30*/  LDC R14, c[0x0][0x608] ;  /* 0x00018200ff0e7b82 */ /* 0x000f220000000800 */
[----:B------:R-:W-:Y:S01]  /*15c40*/  IMAD.IADD R3, R3, 0x1, R5 ;  /* 0x0000000103037824 */ /* 0x000fe200078e0205 */
[----:B------:R-:W-:-:S04]  /*15c50*/  I2FP.F32.U32 R5, R6 ;  /* 0x0000000600057245 */ /* 0x000fc80000201000 */
[-C--:B0-----:R-:W-:Y:S01]  /*15c60*/  SHF.R.U64 R10, R2, R16.reuse, R3 ;  /* 0x00000010020a7219 */ /* 0x081fe20000001203 */
[----:B--2---:R-:W-:Y:S01]  /*15c70*/  IMAD.MOV R2, RZ, RZ, -R9 ;  /* 0x000000ffff027224 */ /* 0x004fe200078e0a09 */
[----:B------:R-:W0:Y:S01]  /*15c80*/  LDC R7, c[0x0][0x658] ;  /* 0x00019600ff077b82 */ /* 0x000e220000000800 */
[----:B-1----:R-:W-:Y:S01]  /*15c90*/  ISETP.NE.U32.AND P0, PT, R22, RZ, PT ;  /* 0x000000ff1600720c */ /* 0x002fe20003f05070 */
[----:B------:R-:W-:Y:S01]  /*15ca0*/  FMUL R5, R5, UR4 ;  /* 0x0000000405057c20 */ /* 0x000fe20008400000 */
[----:B------:R-:W-:Y:S02]  /*15cb0*/  SHF.R.U32.HI R3, RZ, R16, R3 ;  /* 0x00000010ff037219 */ /* 0x000fe40000011603 */
[----:B------:R-:W-:-:S03]  /*15cc0*/  ISETP.NE.AND.EX P0, PT, R23, RZ, PT, P0 ;  /* 0x000000ff1700720c */ /* 0x000fc60003f05300 */
[----:B------:R-:W1:Y:S01]  /*15cd0*/  LDC R19, c[0x0][0x148] ;  /* 0x00005200ff137b82 */ /* 0x000e620000000800 */
[----:B---3--:R-:W-:Y:S02]  /*15ce0*/  IMAD R21, R11, R2, R4 ;  /* 0x000000020b157224 */ /* 0x008fe400078e0204 */
[----:B------:R-:W-:-:S05]  /*15cf0*/  IMAD.MOV.U32 R4, RZ, RZ, 0x1 ;  /* 0x00000001ff047424 */ /* 0x000fca00078e00ff */
[----:B------:R-:W2:Y:S01]  /*15d00*/  LDC R18, c[0x0][0x600] ;  /* 0x00018000ff127b82 */ /* 0x000ea20000000800 */
[-CC-:B----4-:R-:W-:Y:S02]  /*15d10*/  SHF.R.U64 R13, R10, R14.reuse, R3.reuse ;  /* 0x0000000e0a0d7219 */ /* 0x190fe40000001203 */
[----:B------:R-:W-:Y:S02]  /*15d20*/  SHF.R.U32.HI R2, RZ, R14, R3 ;  /* 0x0000000eff027219 */ /* 0x000fe40000011603 */
[----:B------:R3:W4:Y:S03]  /*15d30*/  F2I.U32.TRUNC.NTZ R14, R5 ;  /* 0x00000005000e7305 */ /* 0x000726000020f000 */
[----:B------:R-:W1:Y:S01]  /*15d40*/  LDC R20, c[0x0][0x648] ;  /* 0x00019200ff147b82 */ /* 0x000e620000000800 */
[-C--:B0-----:R-:W-:Y:S02]  /*15d50*/  SHF.R.U64 R15, R13, R7.reuse, R2 ;  /* 0x000000070d0f7219 */ /* 0x081fe40000001202 */
[----:B------:R-:W-:-:S02]  /*15d60*/  SHF.L.U32 R8, R8, R7, RZ ;  /* 0x0000000708087219 */ /* 0x000fc400000006ff */
[-C--:B------:R-:W-:Y:S01]  /*15d70*/  SHF.R.U32.HI R3, RZ, R7.reuse, R2 ;  /* 0x00000007ff037219 */ /* 0x080fe20000011602 */
[----:B------:R-:W-:Y:S01]  /*15d80*/  IMAD.MOV.U32 R2, RZ, RZ, R15 ;  /* 0x000000ffff027224 */ /* 0x000fe200078e000f */
[----:B------:R-:W-:Y:S01]  /*15d90*/  SHF.L.U32 R16, R4, R7, RZ ;  /* 0x0000000704107219 */ /* 0x000fe200000006ff */
[----:B------:R-:W0:Y:S01]  /*15da0*/  LDC R24, c[0x0][0x638] ;  /* 0x00018e00ff187b82 */ /* 0x000e220000000800 */
[----:B------:R-:W-:-:S07]  /*15db0*/  LOP3.LUT R26, RZ, R8, RZ, 0x33, !PT ;  /* 0x00000008ff1a7212 */ /* 0x000fce00078e33ff */
[----:B------:R-:W0:Y:S01]  /*15dc0*/  LDC R25, c[0x0][0x610] ;  /* 0x00018400ff197b82 */ /* 0x000e220000000800 */
[----:B---34-:R-:W-:Y:S05]  /*15dd0*/  @!P0 BRA `(.L_x_545) ;  /* 0x0000000000288947 */ /* 0x018fea0003800000 */
        /* <DEDUP_REMOVED lines=10> */
.L_x_545:
[----:B------:R-:W3:Y:S01]  /*15e80*/  LDC R4, c[0x0][0x65c] ;  /* 0x00019700ff047b82 */ /* 0x000ee20000000800 */
[----:B-1----:R-:W-:Y:S01]  /*15e90*/  SHF.R.U64 R3, R2, R20, R3 ;  /* 0x0000001402037219 */ /* 0x002fe20000001203 */
[----:B--2---:R-:W-:Y:S01]  /*15ea0*/  VIADD R5, R18, 0xffffffff ;  /* 0xffffffff12057836 */ /* 0x004fe20000000000 */
[----:B------:R-:W-:Y:S01]  /*15eb0*/  LOP3.LUT R2, R13, R26, RZ, 0xc0, !PT ;  /* 0x0000001a0d027212 */ /* 0x000fe200078ec0ff */
[----:B------:R-:W-:Y:S02]  /*15ec0*/  IMAD.MOV R14, RZ, RZ, -R14 ;  /* 0x000000ffff0e7224 */ /* 0x000fe400078e0a0e */
[----:B------:R-:W-:Y:S01]  /*15ed0*/  IMAD.MOV.U32 R7, RZ, RZ, 0x1 ;  /* 0x00000001ff077424 */ /* 0x000fe200078e00ff */
[----:B------:R-:W-:Y:S01]  /*15ee0*/  LOP3.LUT R10, R10, R5, RZ, 0xc0, !PT ;  /* 0x000000050a0a7212 */ /* 0x000fe200078ec0ff */
[----:B------:R-:W-:Y:S01]  /*15ef0*/  IMAD R2, R16, R3, R2 ;  /* 0x0000000310027224 */ /* 0x000fe200078e0202 */
[----:B---3--:R-:W-:Y:S01]  /*15f00*/  ISETP.NE.AND P0, PT, R4, 0x1, PT ;  /* 0x000000010400780c */ /* 0x008fe20003f05270 */
[----:B------:R-:W-:-:S04]  /*15f10*/  IMAD.MOV R4, RZ, RZ, -R3 ;  /* 0x000000ffff047224 */ /* 0x000fc800078e0a03 */
[----:B0-----:R-:W-:-:S04]  /*15f20*/  IMAD R3, R4, R24, R15 ;  /* 0x0000001804037224 */ /* 0x001fc800078e020f */
[----:B------:R-:W-:Y:S02]  /*15f30*/  IMAD R5, R3, R18, R10 ;  /* 0x0000001203057224 */ /* 0x000fe400078e020a */
[----:B------:R-:W-:Y:S02]  /*15f40*/  IMAD.MOV.U32 R10, RZ, RZ, R12 ;  /* 0x000000ffff0a7224 */ /* 0x000fe400078e000c */
[----:B------:R-:W-:-:S04]  /*15f50*/  @P0 IMAD R21, R19, R14, R6 ;  /* 0x0000000e13150224 */ /* 0x000fc800078e0206 */
[----:B------:R-:W-:-:S05]  /*15f60*/  IMAD R2, R2, R25, R21 ;  /* 0x0000001902027224 */ /* 0x000fca00078e0215 */
[----:B------:R-:W-:Y:S02]  /*15f70*/  SEL R3, R5, R2, !P0 ;  /* 0x0000000205037207 */ /* 0x000fe40004000000 */
[----:B------:R-:W-:-:S07]  /*15f80*/  SEL R2, R2, R5, !P0 ;  /* 0x0000000502027207 */ /* 0x000fce0004000000 */
.L_x_543:
[----:B------:R-:W-:-:S08]  /*15f90*/  NOP ;  /* 0x0000000000007918 */ /* 0x000fd00000000000 */
[----:B------:R-:W0:-:S00]  /*15fa0*/  USETMAXREG.DEALLOC.CTAPOOL 0x18 ;  /* 0x00000018000079c8 */ /* 0x000e0000080e0500 */
[----:B0-----:R-:W-:-:S13]  /*15fb0*/  ISETP.NE.AND P0, PT, R0, RZ, PT ;  /* 0x000000ff0000720c */ /* 0x001fda0003f05270 */
[----:B------:R-:W-:Y:S05]  /*15fc0*/  @P0 EXIT ;  /* 0x000000000000094d */ /* 0x000fea0003800000 */
[----:B------:R-:W-:Y:S01]  /*15fd0*/  LOP3.LUT P0, RZ, R7, 0xff, RZ, 0xc0, !PT ;  /* 0x000000ff07ff7812 */ /* 0x000fe2000780c0ff */
[----:B------:R-:W-:Y:S02]  /*15fe0*/  IMAD.MOV.U32 R0, RZ, RZ, 0x1 ;  /* 0x00000001ff007424 */ /* 0x000fe400078e00ff */
[----:B------:R-:W-:-:S10]  /*15ff0*/  IMAD.MOV.U32 R6, RZ, RZ, RZ ;  /* 0x000000ffff067224 */ /* 0x000fd400078e00ff */
[----:B------:R-:W-:Y:S05]  /*16000*/  @!P0 BRA `(.L_x_546) ;  /* 0x0000000c00508947 */ /* 0x000fea0003800000 */
[----:B------:R-:W0:Y:S01]  /*16010*/  LDC R0, c[0x0][0x28c] ;  /* 0x0000a300ff007b82 */ /* 0x000e220000000800 */
[----:B------:R-:W1:Y:S01]  /*16020*/  S2R R4, SR_TID.X ;  /* 0x0000000000047919 */ /* 0x000e620000002100 */
[----:B------:R-:W-:Y:S01]  /*16030*/  ULDC UR5, c[0x0][0x600] ;  /* 0x0001800000057ab9 */ /* 0x000fe20000000800 */
[----:B------:R-:W-:Y:S01]  /*16040*/  ULDC UR4, c[0x0][0xc] ;  /* 0x0000030000047ab9 */ /* 0x000fe20000000800 */
[----:B------:R-:W-:Y:S01]  /*16050*/  UIADD3 UR16, UR5, -0x1, URZ ;  /* 0xffffffff05107890 */ /* 0x000fe2000fffe03f */
[----:B------:R-:W-:Y:S01]  /*16060*/  BSSY B0, `(.L_x_546) ;  /* 0x00000ce000007945 */ /* 0x000fe20003800000 */
[----:B------:R-:W-:Y:S01]  /*16070*/  ULDC UR6, c[0x0][0x658] ;  /* 0x0001960000067ab9 */ /* 0x000fe20000000800 */
[----:B------:R-:W-:Y:S01]  /*16080*/  ULDC UR5, c[0x0][0x10] ;  /* 0x0000040000057ab9 */ /* 0x000fe20000000800 */
[----:B------:R-:W-:Y:S01]  /*16090*/  UMOV UR7, 0xffffffff ;  /* 0xffffffff00077882 */ /* 0x000fe20000000000 */
[----:B------:R-:W-:Y:S01]  /*160a0*/  UMOV UR8, 0x1 ;  /* 0x0000000100087882 */ /* 0x000fe20000000000 */
[----:B------:R-:W-:Y:S01]  /*160b0*/  UIMAD.WIDE.U32 UR4, UR4, UR5, URZ ;  /* 0x00000005040472a5 */ /* 0x000fe2000f8e003f */
[----:B------:R-:W-:Y:S01]  /*160c0*/  IMAD.MOV.U32 R11, RZ, RZ, 0x1 ;  /* 0x00000001ff0b7424 */ /* 0x000fe200078e00ff */
[----:B------:R-:W-:Y:S01]  /*160d0*/  USHF.L.U32 UR7, UR7, UR6, URZ ;  /* 0x0000000607077299 */ /* 0x000fe2000800063f */
[----:B------:R-:W-:Y:S01]  /*160e0*/  LOP3.LUT R8, R17, 0x2, RZ, 0xfc, !PT ;  /* 0x0000000211087812 */ /* 0x000fe200078efcff */
[----:B------:R-:W-:Y:S01]  /*160f0*/  USHF.L.U32 UR18, UR8, UR6, URZ ;  /* 0x0000000608127299 */ /* 0x000fe2000800063f */
[----:B------:R-:W-:Y:S01]  /*16100*/  IMAD.MOV.U32 R6, RZ, RZ, RZ ;  /* 0x000000ffff067224 */ /* 0x000fe200078e00ff */
[----:B------:R-:W-:Y:S01]  /*16110*/  ULOP3.LUT UR17, URZ, UR7, URZ, 0x33, !UPT ;  /* 0x000000073f117292 */ /* 0x000fe2000f8e333f */
[----:B------:R-:W-:Y:S01]  /*16120*/  ULDC UR6, c[0x0][0x14] ;  /* 0x0000050000067ab9 */ /* 0x000fe20000000800 */
[----:B------:R-:W-:Y:S01]  /*16130*/  ULDC.64 UR22, c[0x0][0x198] ;  /* 0x0000660000167ab9 */ /* 0x000fe20000000a00 */
[----:B------:R-:W-:-:S02]  /*16140*/  UIMAD.WIDE.U32 UR20, UR4, UR6, URZ ;  /* 0x00000006041472a5 */ /* 0x000fc4000f8e003f */
[----:B------:R-:W-:Y:S01]  /*16150*/  UIMAD UR13, UR5, UR6, URZ ;  /* 0x00000006050d72a4 */ /* 0x000fe2000f8e023f */
[----:B0-----:R-:W-:-:S03]  /*16160*/  VIADD R0, R0, 0x1f ;  /* 0x0000001f00007836 */ /* 0x001fc60000000000 */
[----:B------:R-:W-:Y:S02]  /*16170*/  UIADD3 UR13, UR21, UR13, URZ ;  /* 0x0000000d150d7290 */ /* 0x000fe4000fffe03f */
[----:B------:R-:W-:-:S04]  /*16180*/  SHF.R.S32.HI R5, RZ, 0x1f, R0 ;  /* 0x0000001fff057819 */ /* 0x000fc80000011400 */
[----:B------:R-:W-:Y:S01]  /*16190*/  LEA.HI R5, R5, R0, RZ, 0x5 ;  /* 0x0000000005057211 */ /* 0x000fe200078f28ff */
[----:B------:R-:W-:Y:S01]  /*161a0*/  IMAD.MOV.U32 R0, RZ, RZ, 0x1 ;  /* 0x00000001ff007424 */ /* 0x000fe200078e00ff */
[C---:B-1----:R-:W-:Y:S02]  /*161b0*/  LOP3.LUT P2, RZ, R4.reuse, 0x7f, RZ, 0xc0, !PT ;  /* 0x0000007f04ff7812 */ /* 0x042fe4000784c0ff */
[----:B------:R-:W-:Y:S02]  /*161c0*/  SHF.R.S32.HI R7, RZ, 0x5, R5 ;  /* 0x00000005ff077819 */ /* 0x000fe40000011405 */
[----:B------:R-:W-:-:S03]  /*161d0*/  LOP3.LUT P0, RZ, R4, 0x1f, RZ, 0xc0, !PT ;  /* 0x0000001f04ff7812 */ /* 0x000fc6000780c0ff */
[----:B------:R-:W-:Y:S01]  /*161e0*/  VIADD R16, R7, 0x1 ;  /* 0x0000000107107836 */ /* 0x000fe20000000000 */
[----:B------:R-:W-:-:S13]  /*161f0*/  PLOP3.LUT P0, PT, P0, P2, PT, 0x8a, 0x0 ;  /* 0x000000000000781c */ /* 0x000fda0000705172 */
.L_x_558:
[----:B------:R-:W-:-:S03]  /*16200*/  UMOV UR4, 0xffffffff ;  /* 0xffffffff00047882 */ /* 0x000fc60000000000 */
[----:B------:R-:W-:Y:S05]  /*16210*/  BRA.DIV UR4, `(.L_x_547) ;  /* 0x0000000e04dc7947 */ /* 0x000fea000b800000 */
[----:B------:R-:W-:-:S13]  /*16220*/  ELECT P6, URZ, PT ;  /* 0x00000000003f782f */ /* 0x000fda00038c0000 */
.L_x_570:
[----:B------:R-:W0:Y:S01]  /*16230*/  LDC R4, c[0x0][0x28c] ;  /* 0x0000a300ff047b82 */ /* 0x000e220000000800 */
[----:B------:R-:W-:Y:S01]  /*16240*/  BSSY B1, `(.L_x_548) ;  /* 0x0000037000017945 */ /* 0x000fe20003800000 */
[----:B0-----:R-:W-:-:S13]  /*16250*/  ISETP.LT.OR P6, PT, R4, 0x1, !P6 ;  /* 0x000000010400780c */ /* 0x001fda00077c1670 */
[----:B------:R-:W-:Y:S05]  /*16260*/  @P6 BRA `(.L_x_549) ;  /* 0x0000000000d06947 */ /* 0x000fea0003800000 */
[----:B------:R-:W-:Y:S02]  /*16270*/  IMAD.SHL.U32 R3, R3, 0x200, RZ ;  /* 0x0000020003037824 */ /* 0x000fe400078e00ff */
[----:B------:R-:W-:Y:S02]  /*16280*/  IMAD.SHL.U32 R2, R2, 0x80, RZ ;  /* 0x0000008002027824 */ /* 0x000fe400078e00ff */
[----:B------:R-:W-:Y:S02]  /*16290*/  IMAD.MOV.U32 R14, RZ, RZ, RZ ;  /* 0x000000ffff0e7224 */ /* 0x000fe400078e00ff */
[----:B------:R-:W-:Y:S02]  /*162a0*/  IMAD.MOV.U32 R4, RZ, RZ, R16 ;  /* 0x000000ffff047224 */ /* 0x000fe400078e0010 */
[----:B------:R-:W-:Y:S02]  /*162b0*/  IMAD.MOV.U32 R5, RZ, RZ, R0 ;  /* 0x000000ffff057224 */ /* 0x000fe400078e0000 */
[----:B------:R-:W-:-:S07]  /*162c0*/  IMAD.MOV.U32 R9, RZ, RZ, R6 ;  /* 0x000000ffff097224 */ /* 0x000fce00078e0006 */
.L_x_553:
[----:B------:R-:W0:Y:S01]  /*162d0*/  S2R R13, SR_CgaCtaId ;  /* 0x00000000000d7919 */ /* 0x000e220000008800 */
[----:B------:R-:W-:Y:S02]  /*162e0*/  MOV R12, 0x400 ;  /* 0x00000400000c7802 */ /* 0x000fe40000000f00 */
[----:B------:R-:W-:Y:S02]  /*162f0*/  SHF.L.U32 R18, R5, 0x1f, RZ ;  /* 0x0000001f05127819 */ /* 0x000fe400000006ff */
[----:B0-----:R-:W-:-:S05]  /*16300*/  LEA R12, R13, R12, 0x18 ;  /* 0x0000000c0d0c7211 */ /* 0x001fca00078ec0ff */
[----:B------:R-:W-:-:S04]  /*16310*/  IMAD R13, R9, 0x8, R12 ;  /* 0x00000008090d7824 */ /* 0x000fc800078e020c */
[----:B------:R-:W0:Y:S02]  /*16320*/  SYNCS.PHASECHK.TRANS64.TRYWAIT P1, [R13+URZ+0x28], R18 ;  /* 0x000028120d0075a7 */ /* 0x000e24000802017f */
[----:B0-----:R-:W-:Y:S05]  /*16330*/  @!P1 BRA `(.L_x_550) ;  /* 0x0000000c00b49947 */ /* 0x001fea0003800000 */
.L_x_571:
[----:B0-----:R-:W0:Y:S01]  /*16340*/  @!P2 LDC R18, c[0x0][0x500] ;  /* 0x00014000ff12ab82 */ /* 0x001e220000000800 */
[----:B------:R-:W-:-:S04]  /*16350*/  PRMT R15, R8, 0x9910, RZ ;  /* 0x00009910080f7816 */ /* 0x000fc800000000ff */
[----:B------:R-:W-:Y:S01]  /*16360*/  ISETP.NE.AND P1, PT, R15, 0x2, PT ;  /* 0x000000020f00780c */ /* 0x000fe20003f25270 */
[----:B0-----:R0:W-:-:S12]  /*16370*/  @!P2 SYNCS.ARRIVE.TRANS64 RZ, [R13+URZ], R18 ;  /* 0x000000120dffa9a7 */ /* 0x0011d8000800003f */
[----:B------:R-:W-:Y:S05]  /*16380*/  @P1 BRA `(.L_x_551) ;  /* 0x0000000000041947 */ /* 0x000fea0003800000 */
[----:B------:R-:W-:Y:S01]  /*16390*/  BPT.TRAP 0x1 ;  /* 0x000000040000795c */ /* 0x000fe20000300000 */
.L_x_551:
[----:B------:R-:W-:Y:S05]  /*163a0*/  @P0 BRA `(.L_x_552) ;  /* 0x0000000000040947 */ /* 0x000fea0003800000 */
[----:B------:R-:W-:Y:S01]  /*163b0*/  BPT.TRAP 0x1 ;  /* 0x000000040000795c */ /* 0x000fe20000300000 */
.L_x_552:
[----:B------:R-:W-:Y:S01]  /*163c0*/  R2UR UR9, R13 ;  /* 0x000000000d0972ca */ /* 0x000fe200000e0000 */
[C-C-:B0-----:R-:W-:Y:S01]  /*163d0*/  IMAD R13, R9.reuse, 0x2000, R12.reuse ;  /* 0x00002000090d7824 */ /* 0x141fe200078e020c */
[----:B------:R-:W-:Y:S01]  /*163e0*/  UIADD3 UR4, UP0, UR22, 0xf0, URZ ;  /* 0x000000f016047890 */ /* 0x000fe2000ff1e03f */
[----:B------:R-:W-:Y:S01]  /*163f0*/  IMAD R12, R9, 0x8000, R12 ;  /* 0x00008000090c7824 */ /* 0x000fe200078e020c */
[----:B------:R-:W-:Y:S01]  /*16400*/  R2UR UR11, R2 ;  /* 0x00000000020b72ca */ /* 0x000fe200000e0000 */
[----:B------:R-:W-:Y:S01]  /*16410*/  VIADD R4, R4, 0xffffffff ;  /* 0xffffffff04047836 */ /* 0x000fe20000000000 */
[----:B------:R-:W-:Y:S01]  /*16420*/  R2UR UR5, R13 ;  /* 0x000000000d0572ca */ /* 0x000fe200000e0000 */
[----:B------:R-:W-:Y:S01]  /*16430*/  UIADD3 UR24, UP1, UR22, 0x1f0, URZ ;  /* 0x000001f016187890 */ /* 0x000fe2000ff3e03f */
[----:B------:R-:W-:Y:S01]  /*16440*/  R2UR UR8, R12 ;  /* 0x000000000c0872ca */ /* 0x000fe200000e0000 */
[----:B------:R-:W-:Y:S01]  /*16450*/  VIADD R9, R9, 0x1 ;  /* 0x0000000109097836 */ /* 0x000fe20000000000 */
[----:B------:R-:W-:Y:S01]  /*16460*/  R2UR UR10, R14 ;  /* 0x000000000e0a72ca */ /* 0x000fe200000e0000 */
[----:B------:R-:W-:Y:S01]  /*16470*/  UIADD3.X UR25, URZ, UR23, URZ, UP1, !UPT ;  /* 0x000000173f197290 */ /* 0x000fe20008ffe43f */
[----:B------:R-:W-:Y:S01]  /*16480*/  R2UR UR12, R10 ;  /* 0x000000000a0c72ca */ /* 0x000fe200000e0000 */
[----:B------:R-:W-:Y:S01]  /*16490*/  UMOV UR6, 0x0 ;  /* 0x0000000000067882 */ /* 0x000fe20000000000 */
[----:B------:R-:W-:Y:S01]  /*164a0*/  R2UR UR19, R3 ;  /* 0x00000000031372ca */ /* 0x000fe200000e0000 */
[----:B------:R-:W-:Y:S01]  /*164b0*/  UMOV UR7, 0x10000000 ;  /* 0x1000000000077882 */ /* 0x000fe20000000000 */
[----:B------:R-:W-:Y:S01]  /*164c0*/  ISETP.GT.AND P3, PT, R4, 0x1, PT ;  /* 0x000000010400780c */ /* 0x000fe20003f64270 */
[----:B------:R-:W-:Y:S01]  /*164d0*/  VIADD R14, R14, 0x20 ;  /* 0x000000200e0e7836 */ /* 0x000fe20000000000 */
[----:B------:R-:W-:Y:S01]  /*164e0*/  ISETP.NE.AND P1, PT, R9, 0x5, PT ;  /* 0x000000050900780c */ /* 0x000fe20003f25270 */
[----:B------:R-:W-:-:S02]  /*164f0*/  UIADD3 UR14, UR5, 0x100, URZ ;  /* 0x00000100050e7890 */ /* 0x000fc4000fffe03f */
[----:B------:R-:W-:Y:S01]  /*16500*/  UIADD3.X UR5, URZ, UR23, URZ, UP0, !UPT ;  /* 0x000000173f057290 */ /* 0x000fe200087fe43f */
[----:B------:R-:W-:Y:S01]  /*16510*/  SEL R12, RZ, 0x1, P1 ;  /* 0x00000001ff0c7807 */ /* 0x000fe20000800000 */
[----:B------:R-:W-:Y:S01]  /*16520*/  UIADD3 UR15, UR8, 0xa100, URZ ;  /* 0x0000a100080f7890 */ /* 0x000fe2000fffe03f */
[----:B------:R-:W-:Y:S02]  /*16530*/  SEL R9, R9, RZ, P1 ;  /* 0x000000ff09097207 */ /* 0x000fe40000800000 */
[----:B------:R-:W-:Y:S01]  /*16540*/  UMOV UR8, UR14 ;  /* 0x0000000e00087c82 */ /* 0x000fe20008000000 */
[----:B------:R-:W-:-:S03]  /*16550*/  LOP3.LUT R5, R5, R12, RZ, 0x3c, !PT ;  /* 0x0000000c05057212 */ /* 0x000fc600078e3cff */
[----:B------:R0:W-:Y:S02]  /*16560*/  UTMALDG.3D [UR8], [UR4], desc[UR6] ;  /* 0x00000608040075b4 */ /* 0x0001e40008011000 */
[----:B0-----:R-:W-:Y:S01]  /*16570*/  UMOV UR8, UR15 ;  /* 0x0000000f00087c82 */ /* 0x001fe20008000000 */
[----:B------:R-:W-:Y:S02]  /*16580*/  UMOV UR11, UR19 ;  /* 0x00000013000b7c82 */ /* 0x000fe40008000000 */
[----:B------:R0:W-:Y:S02]  /*16590*/  UTMALDG.3D [UR8], [UR24], desc[UR6] ;  /* 0x00000608180075b4 */ /* 0x0001e40008011000 */
[----:B0-----:R-:W-:Y:S05]  /*165a0*/  @P3 BRA `(.L_x_553) ;  /* 0xfffffffc00483947 */ /* 0x001fea000383ffff */
.L_x_549:
[----:B------:R-:W-:Y:S05]  /*165b0*/  BSYNC B1 ;  /* 0x0000000000017941 */ /* 0x000fea0003800000 */
.L_x_548:
[----:B------:R-:W2:Y:S01]  /*165c0*/  LDL.LU R15, [R1+0x200] ;  /* 0x00020000010f7983 */ /* 0x000ea20000300800 */
[----:B------:R-:W-:Y:S01]  /*165d0*/  LOP3.LUT P1, RZ, R11, 0xff, RZ, 0xc0, !PT ;  /* 0x000000ff0bff7812 */ /* 0x000fe2000782c0ff */
[C---:B------:R-:W-:Y:S01]  /*165e0*/  IMAD.IADD R6, R7.reuse, 0x1, R6 ;  /* 0x0000000107067824 */ /* 0x040fe200078e0206 */
[----:B------:R-:W-:Y:S01]  /*165f0*/  ULDC.64 UR4, c[0x0][0x650] ;  /* 0x0001940000047ab9 */ /* 0x000fe20000000a00 */
[----:B------:R-:W3:Y:S01]  /*16600*/  LDL.LU R12, [R1+0x204] ;  /* 0x00020400010c7983 */ /* 0x000ee20000300800 */
[----:B------:R-:W-:Y:S01]  /*16610*/  ISETP.GE.U32.AND P3, PT, R7, 0x5, PT ;  /* 0x000000050700780c */ /* 0x000fe20003f66070 */
[----:B------:R-:W-:Y:S01]  /*16620*/  BSSY B1, `(.L_x_554) ;  /* 0x000006f000017945 */ /* 0x000fe20003800000 */
[----:B------:R-:W-:Y:S01]  /*16630*/  IMAD.MOV.U32 R10, RZ, RZ, -0x1 ;  /* 0xffffffffff0a7424 */ /* 0x000fe200078e00ff */
[----:B------:R-:W-:Y:S02]  /*16640*/  PRMT R4, RZ, 0x7610, R4 ;  /* 0x00007610ff047816 */ /* 0x000fe40000000004 */
[----:B------:R-:W-:-:S04]  /*16650*/  PRMT R11, RZ, 0x7610, R11 ;  /* 0x00007610ff0b7816 */ /* 0x000fc8000000000b */
[----:B------:R-:W0:Y:S01]  /*16660*/  @P1 S2R R3, SR_CgaCtaId ;  /* 0x0000000000031919 */ /* 0x000e220000008800 */
[----:B------:R-:W-:-:S04]  /*16670*/  @P1 MOV R2, 0x400 ;  /* 0x0000040000021802 */ /* 0x000fc80000000f00 */
[----:B0-----:R-:W-:-:S04]  /*16680*/  @P1 LEA R2, R3, R2, 0x18 ;  /* 0x0000000203021211 */ /* 0x001fc800078ec0ff */
[----:B------:R0:W-:Y:S01]  /*16690*/  @P1 SYNCS.ARRIVE.TRANS64.A1T0 RZ, [R2+URZ+0x68], RZ ;  /* 0x000068ff02ff19a7 */ /* 0x0001e2000810003f */
[----:B------:R-:W-:-:S04]  /*166a0*/  ISETP.GT.U32.AND P1, PT, R6, 0x4, PT ;  /* 0x000000040600780c */ /* 0x000fc80003f24070 */
[----:B------:R-:W-:Y:S01]  /*166b0*/  ISETP.LT.U32.AND P1, PT, R7, 0x5, P1 ;  /* 0x000000050700780c */ /* 0x000fe20000f21070 */
[----:B0-----:R-:W-:-:S04]  /*166c0*/  IMAD.WIDE.U32 R2, R6, -0x33333333, RZ ;  /* 0xcccccccd06027825 */ /* 0x001fc800078e00ff */
[----:B------:R-:W-:Y:S01]  /*166d0*/  IMAD.MOV.U32 R2, RZ, RZ, -0x1 ;  /* 0xffffffffff027424 */ /* 0x000fe200078e00ff */
[----:B------:R-:W-:Y:S02]  /*166e0*/  SHF.R.U32.HI R5, RZ, 0x2, R3 ;  /* 0x00000002ff057819 */ /* 0x000fe40000011603 */
[----:B------:R-:W-:-:S03]  /*166f0*/  SEL R3, RZ, 0x1, !P1 ;  /* 0x00000001ff037807 */ /* 0x000fc60004800000 */
[----:B------:R-:W-:Y:S01]  /*16700*/  IMAD R6, R5, -0x5, R6 ;  /* 0xfffffffb05067824 */ /* 0x000fe200078e0206 */
[----:B------:R-:W-:Y:S01]  /*16710*/  LOP3.LUT R0, R0, R3, RZ, 0x3c, !PT ;  /* 0x0000000300007212 */ /* 0x000fe200078e3cff */
[----:B------:R-:W-:-:S03]  /*16720*/  IMAD.MOV.U32 R3, RZ, RZ, -0x1 ;  /* 0xffffffffff037424 */ /* 0x000fc600078e00ff */
[----:B------:R-:W-:Y:S02]  /*16730*/  @P3 LOP3.LUT R0, R0, 0x1, R5, 0x78, !PT ;  /* 0x0000000100003812 */ /* 0x000fe400078e7805 */
[----:B---3--:R-:W-:-:S04]  /*16740*/  IADD3 R12, P1, R12, UR20, RZ ;  /* 0x000000140c0c7c10 */ /* 0x008fc8000ff3e0ff */
[----:B--2---:R-:W-:Y:S01]  /*16750*/  IADD3.X R15, R15, UR13, RZ, P1, !PT ;  /* 0x0000000d0f0f7c10 */ /* 0x004fe20008ffe4ff */
[----:B------:R0:W-:Y:S01]  /*16760*/  STL [R1+0x204], R12 ;  /* 0x0002040c01007387 */ /* 0x0001e20000100800 */
[----:B------:R-:W-:-:S03]  /*16770*/  ISETP.GE.U32.AND P1, PT, R12, UR4, PT ;  /* 0x000000040c007c0c */ /* 0x000fc6000bf26070 */
[----:B------:R0:W-:Y:S01]  /*16780*/  STL [R1+0x200], R15 ;  /* 0x0002000f01007387 */ /* 0x0001e20000100800 */
[----:B------:R-:W-:-:S13]  /*16790*/  ISETP.GE.U32.AND.EX P1, PT, R15, UR5, PT, P1 ;  /* 0x000000050f007c0c */ /* 0x000fda000bf26110 */
[----:B0-----:R-:W-:Y:S05]  /*167a0*/  @P1 BRA `(.L_x_555) ;  /* 0x0000000400581947 */ /* 0x001fea0003800000 */
[----:B------:R-:W0:Y:S01]  /*167b0*/  S2R R9, SR_CTAID.X ;  /* 0x0000000000097919 */ /* 0x000e220000002500 */
[----:B------:R-:W1:Y:S01]  /*167c0*/  LDC R18, c[0x0][0x65c] ;  /* 0x00019700ff127b82 */ /* 0x000e620000000800 */
[----:B------:R-:W-:Y:S01]  /*167d0*/  ULDC UR4, c[0x0][0x150] ;  /* 0x0000540000047ab9 */ /* 0x000fe20000000800 */
[----:B------:R-:W-:Y:S01]  /*167e0*/  ULDC UR7, c[0x0][0x630] ;  /* 0x00018c0000077ab9 */ /* 0x000fe20000000800 */
[----:B------:R-:W2:Y:S05]  /*167f0*/  S2R R2, SR_CTAID.Y ;  /* 0x0000000000027919 */ /* 0x000eaa0000002600 */
[----:B------:R-:W3:Y:S08]  /*16800*/  LDC R4, c[0x0][0x144] ;  /* 0x00005100ff047b82 */ /* 0x000ef00000000800 */
[----:B------:R-:W4:Y:S01]  /*16810*/  LDC R13, c[0x0][0x148] ;  /* 0x00005200ff0d7b82 */ /* 0x000f220000000800 */
[----:B-1----:R-:W-:-:S02]  /*16820*/  ISETP.NE.AND P4, PT, R18, 0x1, PT ;  /* 0x000000011200780c */ /* 0x002fc40003f85270 */
[----:B0-----:R-:W-:Y:S02]  /*16830*/  I2FP.F32.U32 R3, R9 ;  /* 0x0000000900037245 */ /* 0x001fe40000201000 */
[----:B--2---:R-:W-:-:S03]  /*16840*/  I2FP.F32.U32 R5, R2 ;  /* 0x0000000200057245 */ /* 0x004fc60000201000 */
[----:B------:R-:W-:Y:S01]  /*16850*/  FMUL R3, R3, UR4 ;  /* 0x0000000403037c20 */ /* 0x000fe20008400000 */
[----:B------:R-:W-:Y:S02]  /*16860*/  ULDC UR4, c[0x0][0x154] ;  /* 0x0000550000047ab9 */ /* 0x000fe40000000800 */
[----:B------:R-:W-:Y:S01]  /*16870*/  FMUL R10, R5, UR4 ;  /* 0x00000004050a7c20 */ /* 0x000fe20008400000 */
[----:B------:R-:W-:Y:S02]  /*16880*/  ULDC.64 UR4, c[0x0][0x628] ;  /* 0x00018a0000047ab9 */ /* 0x000fe40000000a00 */
[----:B------:R-:W0:Y:S01]  /*16890*/  F2I.U32.TRUNC.NTZ R3, R3 ;  /* 0x0000000300037305 */ /* 0x000e22000020f000 */
[----:B------:R-:W-:-:S04]  /*168a0*/  ISETP.NE.U32.AND P1, PT, RZ, UR4, PT ;  /* 0x00000004ff007c0c */ /* 0x000fc8000bf25070 */
[----:B------:R-:W-:-:S03]  /*168b0*/  ISETP.NE.AND.EX P1, PT, RZ, UR5, PT, P1 ;  /* 0x00000005ff007c0c */ /* 0x000fc6000bf25310 */
[----:B------:R-:W1:Y:S01]  /*168c0*/  F2I.U32.TRUNC.NTZ R10, R10 ;  /* 0x0000000a000a7305 */ /* 0x000e62000020f000 */
[----:B0-----:R-:W-:Y:S02]  /*168d0*/  IMAD.MOV R5, RZ, RZ, -R3 ;  /* 0x000000ffff057224 */ /* 0x001fe400078e0a03 */
[----:B------:R-:W-:Y:S02]  /*168e0*/  IMAD.MOV.U32 R3, RZ, RZ, R15 ;  /* 0x000000ffff037224 */ /* 0x000fe400078e000f */
[----:B---3--:R-:W-:Y:S02]  /*168f0*/  IMAD R9, R4, R5, R9 ;  /* 0x0000000504097224 */ /* 0x008fe400078e0209 */
[----:B-1----:R-:W-:-:S04]  /*16900*/  IMAD.MOV R4, RZ, RZ, -R10 ;  /* 0x000000ffff047224 */ /* 0x002fc800078e0a0a */
[----:B----4-:R-:W-:Y:S02]  /*16910*/  @P4 IMAD R9, R13, R4, R2 ;  /* 0x000000040d094224 */ /* 0x010fe400078e0202 */
[----:B------:R-:W-:Y:S01]  /*16920*/  IMAD.MOV.U32 R2, RZ, RZ, R12 ;  /* 0x000000ffff027224 */ /* 0x000fe200078e000c */
[----:B------:R-:W-:Y:S06]  /*16930*/  @!P1 BRA `(.L_x_556) ;  /* 0x0000000000289947 */ /* 0x000fec0003800000 */
[----:B------:R-:W-:Y:S02]  /*16940*/  ULDC UR6, c[0x0][0x634] ;  /* 0x00018d0000067ab9 */ /* 0x000fe40000000800 */
[----:B------:R-:W-:-:S05]  /*16950*/  IADD3 R3, P1, R12, UR6, RZ ;  /* 0x000000060c037c10 */ /* 0x000fca000ff3e0ff */
[----:B------:R-:W-:-:S04]  /*16960*/  IMAD.X R13, RZ, RZ, R15, P1 ;  /* 0x000000ffff0d7224 */ /* 0x000fc800008e060f */
[----:B------:R-:W-:-:S04]  /*16970*/  IMAD.WIDE.U32 R4, R13, UR4, RZ ;  /* 0x000000040d047c25 */ /* 0x000fc8000f8e00ff */
[----:B------:R-:W-:-:S04]  /*16980*/  IMAD.WIDE.U32 R4, P1, R3, UR5, R4 ;  /* 0x0000000503047c25 */ /* 0x000fc8000f820004 */
[----:B------:R-:W-:-:S04]  /*16990*/  IMAD.WIDE.U32 R2, R3, UR4, RZ ;  /* 0x0000000403027c25 */ /* 0x000fc8000f8e00ff */
[----:B------:R-:W-:Y:S01]  /*169a0*/  IMAD.MOV.U32 R2, RZ, RZ, R5 ;  /* 0x000000ffff027224 */ /* 0x000fe200078e0005 */
[----:B------:R-:W-:Y:S01]  /*169b0*/  IADD3 RZ, P3, R3, R4, RZ ;  /* 0x0000000403ff7210 */ /* 0x000fe20007f7e0ff */
[----:B------:R-:W-:-:S04]  /*169c0*/  IMAD.X R3, RZ, RZ, RZ, P1 ;  /* 0x000000ffff037224 */ /* 0x000fc800008e06ff */
[----:B------:R-:W-:-:S08]  /*169d0*/  IMAD.WIDE.U32.X R2, R13, UR5, R2, P3 ;  /* 0x000000050d027c25 */ /* 0x000fd000098e0402 */
.L_x_556:
[--C-:B------:R-:W-:Y:S01]  /*169e0*/  SHF.R.U64 R10, R2, UR7, R3.reuse ;  /* 0x00000007020a7c19 */ /* 0x100fe20008001203 */
[----:B------:R-:W-:Y:S01]  /*169f0*/  ULDC.64 UR4, c[0x0][0x620] ;  /* 0x0001880000047ab9 */ /* 0x000fe20000000a00 */
[----:B------:R-:W-:Y:S01]  /*16a00*/  SHF.R.U32.HI R2, RZ, UR7, R3 ;  /* 0x00000007ff027c19 */ /* 0x000fe20008011603 */
[----:B------:R-:W-:Y:S01]  /*16a10*/  IMAD.MOV.U32 R3, RZ, RZ, R15 ;  /* 0x000000ffff037224 */ /* 0x000fe200078e000f */
[----:B------:R-:W-:Y:S01]  /*16a20*/  IADD3 R13, P1, RZ, -R10, RZ ;  /* 0x8000000aff0d7210 */ /* 0x000fe20007f3e0ff */
[----:B------:R-:W-:-:S04]  /*16a30*/  ULDC.64 UR6, c[0x0][0x640] ;  /* 0x0001900000067ab9 */ /* 0x000fc80000000a00 */
[----:B------:R-:W-:Y:S01]  /*16a40*/  IMAD.X R2, RZ, RZ, ~R2, P1 ;  /* 0x000000ffff027224 */ /* 0x000fe200008e0e02 */
[----:B------:R-:W-:-:S03]  /*16a50*/  ISETP.NE.U32.AND P1, PT, RZ, UR6, PT ;  /* 0x00000006ff007c0c */ /* 0x000fc6000bf25070 */
[----:B------:R-:W-:Y:S01]  /*16a60*/  IMAD R2, R2, UR4, RZ ;  /* 0x0000000402027c24 */ /* 0x000fe2000f8e02ff */
[----:B------:R-:W-:-:S03]  /*16a70*/  ISETP.NE.AND.EX P1, PT, RZ, UR7, PT, P1 ;  /* 0x00000007ff007c0c */ /* 0x000fc6000bf25310 */
[----:B------:R-:W-:Y:S02]  /*16a80*/  IMAD R5, R13, UR5, R2 ;  /* 0x000000050d057c24 */ /* 0x000fe4000f8e0202 */
[----:B------:R-:W-:-:S04]  /*16a90*/  IMAD.MOV.U32 R2, RZ, RZ, R12 ;  /* 0x000000ffff027224 */ /* 0x000fc800078e000c */
[----:B------:R-:W-:Y:S01]  /*16aa0*/  IMAD.WIDE.U32 R2, R13, UR4, R2 ;  /* 0x000000040d027c25 */ /* 0x000fe2000f8e0002 */
[----:B------:R-:W-:-:S03]  /*16ab0*/  ULDC UR4, c[0x0][0x618] ;  /* 0x0001860000047ab9 */ /* 0x000fc60000000800 */
[----:B------:R-:W-:-:S05]  /*16ac0*/  IMAD.IADD R3, R3, 0x1, R5 ;  /* 0x0000000103037824 */ /* 0x000fca00078e0205 */
[--C-:B------:R-:W-:Y:S02]  /*16ad0*/  SHF.R.U64 R12, R2, UR4, R3.reuse ;  /* 0x00000004020c7c19 */ /* 0x100fe40008001203 */
[----:B------:R-:W-:Y:S01]  /*16ae0*/  SHF.R.U32.HI R3, RZ, UR4, R3 ;  /* 0x00000004ff037c19 */ /* 0x000fe20008011603 */
[----:B------:R-:W-:-:S03]  /*16af0*/  ULDC UR4, c[0x0][0x608] ;  /* 0x0001820000047ab9 */ /* 0x000fc60000000800 */
[--C-:B------:R-:W-:Y:S02]  /*16b00*/  SHF.R.U64 R13, R12, UR4, R3.reuse ;  /* 0x000000040c0d7c19 */ /* 0x100fe40008001203 */
[----:B------:R-:W-:Y:S01]  /*16b10*/  SHF.R.U32.HI R2, RZ, UR4, R3 ;  /* 0x00000004ff027c19 */ /* 0x000fe20008011603 */
[----:B------:R-:W-:-:S03]  /*16b20*/  ULDC UR4, c[0x0][0x658] ;  /* 0x0001960000047ab9 */ /* 0x000fc60000000800 */
[--C-:B------:R-:W-:Y:S02]  /*16b30*/  SHF.R.U64 R14, R13, UR4, R2.reuse ;  /* 0x000000040d0e7c19 */ /* 0x100fe40008001202 */
[----:B------:R-:W-:-:S03]  /*16b40*/  SHF.R.U32.HI R15, RZ, UR4, R2 ;  /* 0x00000004ff0f7c19 */ /* 0x000fc60008011602 */
[----:B------:R-:W-:Y:S02]  /*16b50*/  IMAD.MOV.U32 R2, RZ, RZ, R14 ;  /* 0x000000ffff027224 */ /* 0x000fe400078e000e */
        /* <DEDUP_REMOVED lines=12> */
.L_x_557:
[----:B------:R-:W-:Y:S01]  /*16c20*/  ULDC UR4, c[0x0][0x648] ;  /* 0x0001920000047ab9 */ /* 0x000fe20000000800 */
[----:B------:R-:W-:Y:S02]  /*16c30*/  LOP3.LUT R13, R13, UR17, RZ, 0xc0, !PT ;  /* 0x000000110d0d7c12 */ /* 0x000fe4000f8ec0ff */
[----:B------:R-:W-:Y:S01]  /*16c40*/  SHF.R.U64 R2, R2, UR4, R3 ;  /* 0x0000000402027c19 */ /* 0x000fe20008001203 */
[----:B------:R-:W-:-:S04]  /*16c50*/  ULDC UR4, c[0x0][0x638] ;  /* 0x00018e0000047ab9 */ /* 0x000fc80000000800 */
[----:B------:R-:W-:Y:S02]  /*16c60*/  IMAD.MOV R3, RZ, RZ, -R2 ;  /* 0x000000ffff037224 */ /* 0x000fe400078e0a02 */
[----:B------:R-:W-:Y:S02]  /*16c70*/  IMAD R4, R2, UR18, R13 ;  /* 0x0000001202047c24 */ /* 0x000fe4000f8e020d */
[----:B------:R-:W-:Y:S01]  /*16c80*/  IMAD R14, R3, UR4, R14 ;  /* 0x00000004030e7c24 */ /* 0x000fe2000f8e020e */
[----:B------:R-:W-:Y:S01]  /*16c90*/  ULDC UR4, c[0x0][0x610] ;  /* 0x0001840000047ab9 */ /* 0x000fe20000000800 */
[----:B------:R-:W-:Y:S01]  /*16ca0*/  LOP3.LUT R3, R12, UR16, RZ, 0xc0, !PT ;  /* 0x000000100c037c12 */ /* 0x000fe2000f8ec0ff */
[----:B------:R-:W-:Y:S01]  /*16cb0*/  IMAD R9, R4, UR4, R9 ;  /* 0x0000000404097c24 */ /* 0x000fe2000f8e0209 */
[----:B------:R-:W-:Y:S01]  /*16cc0*/  ULDC UR4, c[0x0][0x600] ;  /* 0x0001800000047ab9 */ /* 0x000fe20000000800 */
[----:B------:R-:W-:Y:S02]  /*16cd0*/  IMAD.MOV.U32 R4, RZ, RZ, 0x1 ;  /* 0x00000001ff047424 */ /* 0x000fe400078e00ff */
[----:B------:R-:W-:-:S05]  /*16ce0*/  IMAD R14, R14, UR4, R3 ;  /* 0x000000040e0e7c24 */ /* 0x000fca000f8e0203 */
[----:B------:R-:W-:Y:S02]  /*16cf0*/  SEL R3, R14, R9, !P4 ;  /* 0x000000090e037207 */ /* 0x000fe40006000000 */
[----:B------:R-:W-:-:S07]  /*16d00*/  SEL R2, R9, R14, !P4 ;  /* 0x0000000e09027207 */ /* 0x000fce0006000000 */
.L_x_555:
[----:B------:R-:W-:Y:S05]  /*16d10*/  BSYNC B1 ;  /* 0x0000000000017941 */ /* 0x000fea0003800000 */
.L_x_554:
[----:B------:R-:W-:-:S13]  /*16d20*/  LOP3.LUT P1, RZ, R4, 0xff, RZ, 0xc0, !PT ;  /* 0x000000ff04ff7812 */ /* 0x000fda000782c0ff */
[----:B------:R-:W-:Y:S05]  /*16d30*/  @P1 BRA `(.L_x_558) ;  /* 0xfffffff400301947 */ /* 0x000fea000383ffff */
[----:B------:R-:W-:Y:S05]  /*16d40*/  BSYNC B0 ;  /* 0x0000000000007941 */ /* 0x000fea0003800000 */
.L_x_546:
[----:B------:R-:W-:-:S03]  /*16d50*/  UMOV UR4, 0xffffffff ;  /* 0xffffffff00047882 */ /* 0x000fc60000000000 */
[----:B------:R-:W-:Y:S05]  /*16d60*/  BRA.DIV UR4, `(.L_x_559) ;  /* 0x00000006043c7947 */ /* 0x000fea000b800000 */
[----:B------:R-:W-:-:S13]  /*16d70*/  ELECT P6, URZ, PT ;  /* 0x00000000003f782f */ /* 0x000fda00038c0000 */
.L_x_574:
[----:B------:R-:W-:Y:S04]  /*16d80*/  BSSY B0, `(.L_x_560) ;  /* 0x0000034000007945 */ /* 0x000fe80003800000 */
[----:B------:R-:W-:Y:S05]  /*16d90*/  @!P6 BRA `(.L_x_561) ;  /* 0x0000000000c8e947 */ /* 0x000fea0003800000 */
[----:B------:R-:W-:-:S04]  /*16da0*/  LOP3.LUT R17, R17, 0x2, RZ, 0xfc, !PT ;  /* 0x0000000211117812 */ /* 0x000fc800078efcff */
[----:B------:R-:W-:-:S13]  /*16db0*/  ISETP.NE.AND P0, PT, R17, 0x3, PT ;  /* 0x000000031100780c */ /* 0x000fda0003f05270 */
[----:B------:R-:W-:Y:S05]  /*16dc0*/  @!P0 BRA `(.L_x_562) ;  /* 0x0000000000048947 */ /* 0x000fea0003800000 */
[----:B------:R-:W-:Y:S01]  /*16dd0*/  BPT.TRAP 0x1 ;  /* 0x000000040000795c */ /* 0x000fe20000300000 */
.L_x_562:
[----:B------:R-:W0:Y:S01]  /*16de0*/  S2R R3, SR_CgaCtaId ;  /* 0x0000000000037919 */ /* 0x000e220000008800 */
[----:B------:R-:W-:-:S04]  /*16df0*/  MOV R2, 0x400 ;  /* 0x0000040000027802 */ /* 0x000fc80000000f00 */
[----:B0-----:R-:W-:Y:S02]  /*16e00*/  LEA R3, R3, R2, 0x18 ;  /* 0x0000000203037211 */ /* 0x001fe400078ec0ff */
[----:B------:R-:W-:-:S03]  /*16e10*/  SHF.L.U32 R2, R0, 0x1f, RZ ;  /* 0x0000001f00027819 */ /* 0x000fc600000006ff */
[----:B------:R-:W-:-:S04]  /*16e20*/  VIADD R3, R3, 0x28 ;  /* 0x0000002803037836 */ /* 0x000fc80000000000 */
[----:B------:R-:W-:-:S04]  /*16e30*/  IMAD R5, R6, 0x8, R3 ;  /* 0x0000000806057824 */ /* 0x000fc800078e0203 */
[----:B------:R-:W0:Y:S02]  /*16e40*/  SYNCS.PHASECHK.TRANS64.TRYWAIT P0, [R5+URZ], R2 ;  /* 0x00000002050075a7 */ /* 0x000e24000800017f */
[----:B0-----:R-:W-:Y:S05]  /*16e50*/  @!P0 BRA `(.L_x_563) ;  /* 0x0000000400208947 */ /* 0x001fea0003800000 */
.L_x_575:
[----:B------:R-:W-:-:S05]  /*16e60*/  VIADD R6, R6, 0x1 ;  /* 0x0000000106067836 */ /* 0x000fca0000000000 */
[----:B------:R-:W-:-:S04]  /*16e70*/  ISETP.NE.AND P0, PT, R6, 0x5, PT ;  /* 0x000000050600780c */ /* 0x000fc80003f05270 */
[----:B0-----:R-:W-:Y:S02]  /*16e80*/  SEL R5, RZ, 0x1, P0 ;  /* 0x00000001ff057807 */ /* 0x001fe40000000000 */
[----:B------:R-:W-:Y:S02]  /*16e90*/  SEL R6, R6, RZ, P0 ;  /* 0x000000ff06067207 */ /* 0x000fe40000000000 */
[----:B------:R-:W-:-:S03]  /*16ea0*/  LOP3.LUT R5, R0, R5, RZ, 0x3c, !PT ;  /* 0x0000000500057212 */ /* 0x000fc600078e3cff */
[----:B------:R-:W-:Y:S01]  /*16eb0*/  IMAD R7, R6, 0x8, R3 ;  /* 0x0000000806077824 */ /* 0x000fe200078e0203 */
[----:B------:R-:W-:-:S04]  /*16ec0*/  SHF.L.U32 R0, R5, 0x1f, RZ ;  /* 0x0000001f05007819 */ /* 0x000fc800000006ff */
[----:B------:R-:W0:Y:S02]  /*16ed0*/  SYNCS.PHASECHK.TRANS64.TRYWAIT P0, [R7+URZ], R0 ;  /* 0x00000000070075a7 */ /* 0x000e24000800017f */
[----:B0-----:R-:W-:Y:S05]  /*16ee0*/  @!P0 BRA `(.L_x_564) ;  /* 0x0000000400108947 */ /* 0x001fea0003800000 */
.L_x_576:
[----:B0-----:R-:W-:-:S05]  /*16ef0*/  VIADD R0, R6, 0x1 ;  /* 0x0000000106007836 */ /* 0x001fca0000000000 */
[----:B------:R-:W-:-:S04]  /*16f00*/  ISETP.NE.AND P0, PT, R0, 0x5, PT ;  /* 0x000000050000780c */ /* 0x000fc80003f05270 */
[----:B------:R-:W-:Y:S02]  /*16f10*/  SEL R2, RZ, 0x1, P0 ;  /* 0x00000001ff027807 */ /* 0x000fe40000000000 */
[----:B------:R-:W-:Y:S02]  /*16f20*/  SEL R4, R0, RZ, P0 ;  /* 0x000000ff00047207 */ /* 0x000fe40000000000 */
[----:B------:R-:W-:-:S03]  /*16f30*/  LOP3.LUT R5, R5, R2, RZ, 0x3c, !PT ;  /* 0x0000000205057212 */ /* 0x000fc600078e3cff */
[----:B------:R-:W-:Y:S01]  /*16f40*/  IMAD R7, R4, 0x8, R3 ;  /* 0x0000000804077824 */ /* 0x000fe200078e0203 */
[----:B------:R-:W-:-:S04]  /*16f50*/  SHF.L.U32 R0, R5, 0x1f, RZ ;  /* 0x0000001f05007819 */ /* 0x000fc800000006ff */
[----:B------:R-:W0:Y:S02]  /*16f60*/  SYNCS.PHASECHK.TRANS64.TRYWAIT P0, [R7+URZ], R0 ;  /* 0x00000000070075a7 */ /* 0x000e24000800017f */
[----:B0-----:R-:W-:Y:S05]  /*16f70*/  @!P0 BRA `(.L_x_565) ;  /* 0x0000000400008947 */ /* 0x001fea0003800000 */
.L_x_577:
        /* <DEDUP_REMOVED lines=9> */
.L_x_578:
[----:B0-----:R-:W-:-:S05]  /*17010*/  VIADD R0, R4, 0x1 ;  /* 0x0000000104007836 */ /* 0x001fca0000000000 */
[----:B------:R-:W-:-:S04]  /*17020*/  ISETP.NE.AND P0, PT, R0, 0x5, PT ;  /* 0x000000050000780c */ /* 0x000fc80003f05270 */
[----:B------:R-:W-:Y:S02]  /*17030*/  SEL R2, RZ, 0x1, P0 ;  /* 0x00000001ff027807 */ /* 0x000fe40000000000 */
[----:B------:R-:W-:Y:S02]  /*17040*/  SEL R0, R0, RZ, P0 ;  /* 0x000000ff00007207 */ /* 0x000fe40000000000 */
[----:B------:R-:W-:-:S03]  /*17050*/  LOP3.LUT R2, R5, R2, RZ, 0x3c, !PT ;  /* 0x0000000205027212 */ /* 0x000fc600078e3cff */
[----:B------:R-:W-:Y:S01]  /*17060*/  IMAD R3, R0, 0x8, R3 ;  /* 0x0000000800037824 */ /* 0x000fe200078e0203 */
[----:B------:R-:W-:-:S07]  /*17070*/  SHF.L.U32 R0, R2, 0x1f, RZ ;  /* 0x0000001f02007819 */ /* 0x000fce00000006ff */
.L_x_567:
[----:B0-----:R0:W1:Y:S02]  /*17080*/  SYNCS.PHASECHK.TRANS64.TRYWAIT P0, [R3+URZ], R0 ;  /* 0x00000000030075a7 */ /* 0x001064000800017f */
[----:B-1----:R-:W-:Y:S05]  /*17090*/  @!P0 NANOSLEEP.SYNCS 0x989680 ;  /* 0x009896800000895d */ /* 0x002fea0003900000 */
[----:B------:R-:W1:Y:S02]  /*170a0*/  @!P0 SYNCS.PHASECHK.TRANS64 P0, [R3+URZ], R0 ;  /* 0x00000000030085a7 */ /* 0x000e64000800007f */
[----:B-1----:R-:W-:Y:S05]  /*170b0*/  @!P0 BRA `(.L_x_567) ;  /* 0xfffffffc00f08947 */ /* 0x002fea000383ffff */
.L_x_561:
[----:B------:R-:W-:Y:S05]  /*170c0*/  BSYNC B0 ;  /* 0x0000000000007941 */ /* 0x000fea0003800000 */
.L_x_560:
[----:B------:R-:W-:Y:S05]  /*170d0*/  EXIT ;  /* 0x000000000000794d */ /* 0x000fea0003800000 */
.L_x_17:
[----:B-1----:R1:W4:Y:S02]  /*170e0*/  SYNCS.PHASECHK.TRANS64.TRYWAIT P1, [R3+URZ], R0 ;  /* 0x00000000030075a7 */ /* 0x002324000802017f */
[----:B----4-:R-:W-:Y:S05]  /*170f0*/  @!P1 NANOSLEEP.SYNCS 0x989680 ;  /* 0x009896800000995d */ /* 0x010fea0003900000 */
[----:B------:R-:W4:Y:S02]  /*17100*/  @!P1 SYNCS.PHASECHK.TRANS64 P1, [R3+URZ], R0 ;  /* 0x00000000030095a7 */ /* 0x000f24000802007f */
[----:B----4-:R-:W-:Y:S05]  /*17110*/  @!P1 BRA `(.L_x_17) ;  /* 0xfffffffc00f09947 */ /* 0x010fea000383ffff */
[----:B------:R-:W-:Y:S05]  /*17120*/  BRA `(.L_x_16) ;  /* 0xfffffea0005c7947 */ /* 0x000fea000383ffff */
.L_x_22:
[----:B-1----:R-:W-:-:S04]  /*17130*/  IMAD.U32 R5, RZ, RZ, UR8 ;  /* 0x00000008ff057e24 */ /* 0x002fc8000f8e00ff */
[----:B------:R1:W2:Y:S03]  /*17140*/  SYNCS.PHASECHK.TRANS64.TRYWAIT P1, [R5+URZ], R4 ;  /* 0x00000004050075a7 */ /* 0x0002a6000802017f */
[----:B--2---:R-:W-:Y:S05]  /*17150*/  @!P1 NANOSLEEP.SYNCS 0x989680 ;  /* 0x009896800000995d */ /* 0x004fea0003900000 */
[----:B------:R-:W2:Y:S02]  /*17160*/  @!P1 SYNCS.PHASECHK.TRANS64 P1, [R5+URZ], R4 ;  /* 0x00000004050095a7 */ /* 0x000ea4000802007f */
[----:B--2---:R-:W-:Y:S05]  /*17170*/  @!P1 BRA `(.L_x_22) ;  /* 0xfffffffc00ec9947 */ /* 0x004fea000383ffff */
[----:B------:R-:W-:Y:S05]  /*17180*/  BRA `(.L_x_21) ;  /* 0xfffffeb400a87947 */ /* 0x000fea000383ffff */
.L_x_547:
[----:B------:R-:W-:Y:S01]  /*17190*/  BSSY B1, `(.L_x_568) ;  /* 0x0000006000017945 */ /* 0x000fe20003800000 */
[----:B------:R-:W-:-:S07]  /*171a0*/  IMAD.MOV.U32 R15, RZ, RZ, -0x1 ;  /* 0xffffffffff0f7424 */ /* 0x000fce00078e00ff */
[----:B------:R-:W-:Y:S05]  /*171b0*/  WARPSYNC.COLLECTIVE R15, `(.L_x_569) ;  /* 0x000000000f0c7348 */ /* 0x000fea0003c00000 */
[----:B------:R-:W-:Y:S02]  /*171c0*/  ELECT P6, UR62, PT ;  /* 0x00000000003e782f */ /* 0x000fe400038c0000 */
[----:B------:R-:W-:Y:S01]  /*171d0*/  MOV R14, UR62 ;  /* 0x0000003e000e7c02 */ /* 0x000fe20008000f00 */
[----:B------:R-:W-:Y:S10]  /*171e0*/  ENDCOLLECTIVE ;  /* 0x000000000000791b */ /* 0x000ff40003800000 */
.L_x_569:
[----:B------:R-:W-:Y:S05]  /*171f0*/  BSYNC B1 ;  /* 0x0000000000017941 */ /* 0x000fea0003800000 */
.L_x_568:
[----:B------:R-:W-:Y:S05]  /*17200*/  BRA `(.L_x_570) ;  /* 0xfffffff000087947 */ /* 0x000fea000383ffff */
.L_x_550:
[----:B0-----:R0:W1:Y:S02]  /*17210*/  SYNCS.PHASECHK.TRANS64.TRYWAIT P1, [R13+URZ+0x28], R18 ;  /* 0x000028120d0075a7 */ /* 0x001064000802017f */
[----:B-1----:R-:W-:Y:S05]  /*17220*/  @!P1 NANOSLEEP.SYNCS 0x989680 ;  /* 0x009896800000995d */ /* 0x002fea0003900000 */
[----:B------:R-:W1:Y:S02]  /*17230*/  @!P1 SYNCS.PHASECHK.TRANS64 P1, [R13+URZ+0x28], R18 ;  /* 0x000028120d0095a7 */ /* 0x000e64000802007f */
[----:B-1----:R-:W-:Y:S05]  /*17240*/  @!P1 BRA `(.L_x_550) ;  /* 0xfffffffc00f09947 */ /* 0x002fea000383ffff */
[----:B------:R-:W-:Y:S05]  /*17250*/  BRA `(.L_x_571) ;  /* 0xfffffff000387947 */ /* 0x000fea000383ffff */
.L_x_559:
[----:B------:R-:W-:Y:S01]  /*17260*/  BSSY B0, `(.L_x_572) ;  /* 0x0000006000007945 */ /* 0x000fe20003800000 */
[----:B------:R-:W-:-:S07]  /*17270*/  IMAD.MOV.U32 R15, RZ, RZ, -0x1 ;  /* 0xffffffffff0f7424 */ /* 0x000fce00078e00ff */
[----:B------:R-:W-:Y:S05]  /*17280*/  WARPSYNC.COLLECTIVE R15, `(.L_x_573) ;  /* 0x000000000f0c7348 */ /* 0x000fea0003c00000 */
[----:B------:R-:W-:Y:S02]  /*17290*/  ELECT P6, UR62, PT ;  /* 0x00000000003e782f */ /* 0x000fe400038c0000 */
[----:B------:R-:W-:Y:S01]  /*172a0*/  MOV R14, UR62 ;  /* 0x0000003e000e7c02 */ /* 0x000fe20008000f00 */
[----:B------:R-:W-:Y:S10]  /*172b0*/  ENDCOLLECTIVE ;  /* 0x000000000000791b */ /* 0x000ff40003800000 */
.L_x_573:
[----:B------:R-:W-:Y:S05]  /*172c0*/  BSYNC B0 ;  /* 0x0000000000007941 */ /* 0x000fea0003800000 */
.L_x_572:
[----:B------:R-:W-:Y:S05]  /*172d0*/  BRA `(.L_x_574) ;  /* 0xfffffff800a87947 */ /* 0x000fea000383ffff */
.L_x_563:
[----:B0-----:R0:W1:Y:S02]  /*172e0*/  SYNCS.PHASECHK.TRANS64.TRYWAIT P0, [R5+URZ], R2 ;  /* 0x00000002050075a7 */ /* 0x001064000800017f */
[----:B-1----:R-:W-:Y:S05]  /*172f0*/  @!P0 NANOSLEEP.SYNCS 0x989680 ;  /* 0x009896800000895d */ /* 0x002fea0003900000 */
[----:B------:R-:W1:Y:S02]  /*17300*/  @!P0 SYNCS.PHASECHK.TRANS64 P0, [R5+URZ], R2 ;  /* 0x00000002050085a7 */ /* 0x000e64000800007f */
[----:B-1----:R-:W-:Y:S05]  /*17310*/  @!P0 BRA `(.L_x_563) ;  /* 0xfffffffc00f08947 */ /* 0x002fea000383ffff */
[----:B------:R-:W-:Y:S05]  /*17320*/  BRA `(.L_x_575) ;  /* 0xfffffff800cc7947 */ /* 0x000fea000383ffff */
.L_x_564:
[----:B0-----:R0:W1:Y:S02]  /*17330*/  SYNCS.PHASECHK.TRANS64.TRYWAIT P0, [R7+URZ], R0 ;  /* 0x00000000070075a7 */ /* 0x001064000800017f */
[----:B-1----:R-:W-:Y:S05]  /*17340*/  @!P0 NANOSLEEP.SYNCS 0x989680 ;  /* 0x009896800000895d */ /* 0x002fea0003900000 */
[----:B------:R-:W1:Y:S02]  /*17350*/  @!P0 SYNCS.PHASECHK.TRANS64 P0, [R7+URZ], R0 ;  /* 0x00000000070085a7 */ /* 0x000e64000800007f */
[----:B-1----:R-:W-:Y:S05]  /*17360*/  @!P0 BRA `(.L_x_564) ;  /* 0xfffffffc00f08947 */ /* 0x002fea000383ffff */
[----:B------:R-:W-:Y:S05]  /*17370*/  BRA `(.L_x_576) ;  /* 0xfffffff800dc7947 */ /* 0x000fea000383ffff */
.L_x_565:
[----:B0-----:R0:W1:Y:S02]  /*17380*/  SYNCS.PHASECHK.TRANS64.TRYWAIT P0, [R7+URZ], R0 ;  /* 0x00000000070075a7 */ /* 0x001064000800017f */
[----:B-1----:R-:W-:Y:S05]  /*17390*/  @!P0 NANOSLEEP.SYNCS 0x989680 ;  /* 0x009896800000895d */ /* 0x002fea0003900000 */
[----:B------:R-:W1:Y:S02]  /*173a0*/  @!P0 SYNCS.PHASECHK.TRANS64 P0, [R7+URZ], R0 ;  /* 0x00000000070085a7 */ /* 0x000e64000800007f */
[----:B-1----:R-:W-:Y:S05]  /*173b0*/  @!P0 BRA `(.L_x_565) ;  /* 0xfffffffc00f08947 */ /* 0x002fea000383ffff */
[----:B------:R-:W-:Y:S05]  /*173c0*/  BRA `(.L_x_577) ;  /* 0xfffffff800ec7947 */ /* 0x000fea000383ffff */
.L_x_566:
[----:B0-----:R0:W1:Y:S02]  /*173d0*/  SYNCS.PHASECHK.TRANS64.TRYWAIT P0, [R7+URZ], R0 ;  /* 0x00000000070075a7 */ /* 0x001064000800017f */
[----:B-1----:R-:W-:Y:S05]  /*173e0*/  @!P0 NANOSLEEP.SYNCS 0x989680 ;  /* 0x009896800000895d */ /* 0x002fea0003900000 */
[----:B------:R-:W1:Y:S02]  /*173f0*/  @!P0 SYNCS.PHASECHK.TRANS64 P0, [R7+URZ], R0 ;  /* 0x00000000070085a7 */ /* 0x000e64000800007f */
[----:B-1----:R-:W-:Y:S05]  /*17400*/  @!P0 BRA `(.L_x_566) ;  /* 0xfffffffc00f08947 */ /* 0x002fea000383ffff */
[----:B------:R-:W-:Y:S05]  /*17410*/  BRA `(.L_x_578) ;  /* 0xfffffff800fc7947 */ /* 0x000fea000383ffff */
.L_x_579:
[----:B------:R-:W-:-:S00]  /*17420*/  BRA `(.L_x_579) ;  /* 0xfffffffc00fc7947 */ /* 0x000fc0000383ffff */
[----:B------:R-:W-:-:S00]  /*17430*/  NOP ;  /* 0x0000000000007918 */ /* 0x000fc00000000000 */
        /* <DEDUP_REMOVED lines=12> */
.L_x_580:


//--------------------- .nv.global.init           --------------------------
	.section	.nv.global.init,"aw",@progbits
.nv.global.init:
	.type		$str$22,@object
	.size		$str$22,($str$23 - $str$22)
$str$22:
        /*0000*/ 	.byte	0x6b, 0x5f, 0x74, 0x69, 0x6c, 0x65, 0x5f, 0x63, 0x6f, 0x75, 0x6e, 0x74, 0x20, 0x3e, 0x3d, 0x20
        /*0010*/ 	.byte	0x31, 0x00
	.type		$str$23,@object
	.size		$str$23,(__unnamed_1 - $str$23)
$str$23:
        /*0012*/ 	.byte	0x2f, 0x74, 0x6d, 0x70, 0x2f, 0x63, 0x75, 0x74, 0x6c, 0x61, 0x73, 0x73, 0x5f, 0x73, 0x77, 0x65
        /*0022*/ 	.byte	0x65, 0x70, 0x5f, 0x73, 0x72, 0x63, 0x2f, 0x69, 0x6e, 0x63, 0x6c, 0x75, 0x64, 0x65, 0x2f, 0x63
        /*0032*/ 	.byte	0x75, 0x74, 0x6c, 0x61, 0x73, 0x73, 0x2f, 0x67, 0x65, 0x6d, 0x6d, 0x2f, 0x63, 0x6f, 0x6c, 0x6c
        /*0042*/ 	.byte	0x65, 0x63, 0x74, 0x69, 0x76, 0x65, 0x2f, 0x73, 0x6d, 0x39, 0x30, 0x5f, 0x6d, 0x6d, 0x61, 0x5f
        /*0052*/ 	.byte	0x74, 0x6d, 0x61, 0x5f, 0x67, 0x6d, 0x6d, 0x61, 0x5f, 0x73, 0x73, 0x5f, 0x77, 0x61, 0x72, 0x70
        /*0062*/ 	.byte	0x73, 0x70, 0x65, 0x63, 0x69, 0x61, 0x6c, 0x69, 0x7a, 0x65, 0x64, 0x2e, 0x68, 0x70, 0x70, 0x00
	.type		__unnamed_1,@object
	.size		__unnamed_1,(.L_0 - __unnamed_1)
__unnamed_1:
        /* <DEDUP_REMOVED lines=180> */
        /*0bb2*/ 	.byte	0x74, 0x65, 0x3a, 0x3a, 0x69, 0x64, 0x65, 0x6e, 0x74, 0x69, 0x74, 0x79, 0x5d, 0x00
.L_0:


//--------------------- .nv.shared._ZN7cutlass13device_kernelINS_4gemm6kernel13GemmUniversalIN4cute5tupleIJiiiiEEENS1_10collective13CollectiveMmaINS1_34MainloopSm90TmaGmmaWarpSpecializedILi5ENS5_IJNS4_1CILi1EEESB_SB_EEENS1_35KernelTmaWarpSpecializedCooperativeEEENS5_IJNSA_ILi128EEENSA_ILi512EEENSA_ILi32EEEEEENS_6half_tENS5_IJlSB_lEEESJ_SK_NS4_8TiledMMAINS4_8MMA_AtomIJNS4_4SM904GMMA26MMA_64x256x16_F32F16F16_SSILNSO_5MajorE0ELSQ_0ELNSO_7ScaleInE1ELSR_1EEEEEENS4_6LayoutINS5_IJNSA_ILi2EEESB_SB_EEENS5_IJSB_NSA_ILi0EEESX_EEEEENS5_IJNS4_10UnderscoreES10_S10_EEEEENS4_13SM90_TMA_LOADENS4_14ComposedLayoutINS4_7SwizzleILi2ELi4ELi3EEENS4_18smem_ptr_flag_bitsILi16EEENSU_INS5_IJNSA_ILi8EEESH_EEENS5_IJSH_SB_EEEEEEEvNS4_8identityES13_S1D_vS1E_EENS_8epilogue10collective6detail29Sm90TmaWarpSpecializedAdapterINS1H_15DefaultEpilogueISJ_SK_SK_NS1G_6thread17LinearCombinationISJ_Li1EffLNS1L_9ScaleType4KindE0ELNS_15FloatRoundStyleE2ESJ_EENS1_15EpilogueDefaultEEEEEvvEEEEvNT_6ParamsE --------------------------
	.section	.nv.shared._ZN7cutlass13device_kernelINS_4gemm6kernel13GemmUniversalIN4cute5tupleIJiiiiEEENS1_10collective13CollectiveMmaINS1_34MainloopSm90TmaGmmaWarpSpecializedILi5ENS5_IJNS4_1CILi1EEESB_SB_EEENS1_35KernelTmaWarpSpecializedCooperativeEEENS5_IJNSA_ILi128EEENSA_ILi512EEENSA_ILi32EEEEEENS_6half_tENS5_IJlSB_lEEESJ_SK_NS4_8TiledMMAINS4_8MMA_AtomIJNS4_4SM904GMMA26MMA_64x256x16_F32F16F16_SSILNSO_5MajorE0ELSQ_0ELNSO_7ScaleInE1ELSR_1EEEEEENS4_6LayoutINS5_IJNSA_ILi2EEESB_SB_EEENS5_IJSB_NSA_ILi0EEESX_EEEEENS5_IJNS4_10UnderscoreES10_S10_EEEEENS4_13SM90_TMA_LOADENS4_14ComposedLayoutINS4_7SwizzleILi2ELi4ELi3EEENS4_18smem_ptr_flag_bitsILi16EEENSU_INS5_IJNSA_ILi8EEESH_EEENS5_IJSH_SB_EEEEEEEvNS4_8identityES13_S1D_vS1E_EENS_8epilogue10collective6detail29Sm90TmaWarpSpecializedAdapterINS1H_15DefaultEpilogueISJ_SK_SK_NS1G_6thread17LinearCombinationISJ_Li1EffLNS1L_9ScaleType4KindE0ELNS_15FloatRoundStyleE2ESJ_EENS1_15EpilogueDefaultEEEEEvvEEEEvNT_6ParamsE,"aw",@nobits
	.sectionflags	@""
	.align	16
	.zero		1024


//--------------------- .nv.shared.reserved.0     --------------------------
	.section	.nv.shared.reserved.0,"aw",@nobits
	.weak		__nv_reservedSMEM_offset_0_alias
	.size		__nv_reservedSMEM_offset_0_alias, 0, 0
	.other		__nv_reservedSMEM_offset_0_alias,@"STO_CUDA_RESERVED_SHARED STV_DEFAULT"
__nv_reservedSMEM_offset_0_alias:
	.zero		0


//--------------------- .nv.global                --------------------------
	.section	.nv.global,"aw",@nobits
.nv.global:
	.type		_ZN39_INTERNAL_f22cd5cd_4_k_cu_4e64979c_27644cute1_E,@object
	.size		_ZN39_INTERNAL_f22cd5cd_4_k_cu_4e64979c_27644cute1_E,(_ZN39_INTERNAL_f22cd5cd_4_k_cu_4e64979c_27644cuda3std3__45__cpo6cbeginE - _ZN39_INTERNAL_f22cd5cd_4_k_cu_4e64979c_27644cute1_E)
_ZN39_INTERNAL_f22cd5cd_4_k_cu_4e64979c_27644cute1_E:
	.zero		1
	.type		_ZN39_INTERNAL_f22cd5cd_4_k_cu_4e64979c_27644cuda3std3__45__cpo6cbeginE,@object
	.size		_ZN39_INTERNAL_f22cd5cd_4_k_cu_4e64979c_27644cuda3std3__45__cpo6cbeginE,(_ZN39_INTERNAL_f22cd5cd_4_k_cu_4e64979c_27644cuda3std3__48in_placeE - _ZN39_INTERNAL_f22cd5cd_4_k_cu_4e64979c_27644cuda3std3__45__cpo6cbeginE)
_ZN39_INTERNAL_f22cd5cd_4_k_cu_4e64979c_27644cuda3std3__45__cpo6cbeginE:
	.zero		1
	.type		_ZN39_INTERNAL_f22cd5cd_4_k_cu_4e64979c_27644cuda3std3__48in_placeE,@object
	.size		_ZN39_INTERNAL_f22cd5cd_4_k_cu_4e64979c_27644cuda3std3__48in_placeE,(_ZN39_INTERNAL_f22cd5cd_4_k_cu_4e64979c_27644cuda3std6ranges3__45__cpo9iter_moveE - _ZN39_INTERNAL_f22cd5cd_4_k_cu_4e64979c_27644cuda3std3__48in_placeE)
_ZN39_INTERNAL_f22cd5cd_4_k_cu_4e64979c_27644cuda3std3__48in_placeE:
	.zero		1
	.type		_ZN39_INTERNAL_f22cd5cd_4_k_cu_4e64979c_27644cuda3std6ranges3__45__cpo9iter_moveE,@object
	.size		_ZN39_INTERNAL_f22cd5cd_4_k_cu_4e64979c_27644cuda3std6ranges3__45__cpo9iter_moveE,(_ZN39_INTERNAL_f22cd5cd_4_k_cu_4e64979c_27644cuda3std3__45__cpo5beginE - _ZN39_INTERNAL_f22cd5cd_4_k_cu_4e64979c_27644cuda3std6ranges3__45__cpo9iter_moveE)
_ZN39_INTERNAL_f22cd5cd_4_k_cu_4e64979c_27644cuda3std6ranges3__45__cpo9iter_moveE:
	.zero		1
	.type		_ZN39_INTERNAL_f22cd5cd_4_k_cu_4e64979c_27644cuda3std3__45__cpo5beginE,@object
	.size		_ZN39_INTERNAL_f22cd5cd_4_k_cu_4e64979c_27644cuda3std3__45__cpo5beginE,(_ZN39_INTERNAL_f22cd5cd_4_k_cu_4e64979c_27644cuda3std3__441_GLOBAL__N__f22cd5cd_4_k_cu_4e64979c_27646ignoreE - _ZN39_INTERNAL_f22cd5cd_4_k_cu_4e64979c_27644cuda3std3__45__cpo5beginE)
_ZN39_INTERNAL_f22cd5cd_4_k_cu_4e64979c_27644cuda3std3__45__cpo5beginE:
	.zero		1
	.type		_ZN39_INTERNAL_f22cd5cd_4_k_cu_4e64979c_27644cuda3std3__441_GLOBAL__N__f22cd5cd_4_k_cu_4e64979c_27646ignoreE,@object
	.size		_ZN39_INTERNAL_f22cd5cd_4_k_cu_4e64979c_27644cuda3std3__441_GLOBAL__N__f22cd5cd_4_k_cu_4e64979c_27646ignoreE,(_ZN39_INTERNAL_f22cd5cd_4_k_cu_4e64979c_27644cute7productE - _ZN39_INTERNAL_f22cd5cd_4_k_cu_4e64979c_27644cuda3std3__441_GLOBAL__N__f22cd5cd_4_k_cu_4e64979c_27646ignoreE)
_ZN39_INTERNAL_f22cd5cd_4_k_cu_4e64979c_27644cuda3std3__441_GLOBAL__N__f22cd5cd_4_k_cu_4e64979c_27646ignoreE:
	.zero		1
	.type		_ZN39_INTERNAL_f22cd5cd_4_k_cu_4e64979c_27644cute7productE,@object
	.size		_ZN39_INTERNAL_f22cd5cd_4_k_cu_4e64979c_27644cute7productE,(_ZN39_INTERNAL_f22cd5cd_4_k_cu_4e64979c_27644cuda3std3__45__cpo3endE - _ZN39_INTERNAL_f22cd5cd_4_k_cu_4e64979c_27644cute7productE)
_ZN39_INTERNAL_f22cd5cd_4_k_cu_4e64979c_27644cute7productE:
	.zero		1
	.type		_ZN39_INTERNAL_f22cd5cd_4_k_cu_4e64979c_27644cuda3std3__45__cpo3endE,@object
	.size		_ZN39_INTERNAL_f22cd5cd_4_k_cu_4e64979c_27644cuda3std3__45__cpo3endE,(_ZN39_INTERNAL_f22cd5cd_4_k_cu_4e64979c_27644cuda3std3__419piecewise_constructE - _ZN39_INTERNAL_f22cd5cd_4_k_cu_4e64979c_27644cuda3std3__45__cpo3endE)
_ZN39_INTERNAL_f22cd5cd_4_k_cu_4e64979c_27644cuda3std3__45__cpo3endE:
	.zero		1
	.type		_ZN39_INTERNAL_f22cd5cd_4_k_cu_4e64979c_27644cuda3std3__419piecewise_constructE,@object
	.size		_ZN39_INTERNAL_f22cd5cd_4_k_cu_4e64979c_27644cuda3std3__419piecewise_constructE,(_ZN39_INTERNAL_f22cd5cd_4_k_cu_4e64979c_27644cuda3std3__45__cpo4cendE - _ZN39_INTERNAL_f22cd5cd_4_k_cu_4e64979c_27644cuda3std3__419piecewise_constructE)
_ZN39_INTERNAL_f22cd5cd_4_k_cu_4e64979c_27644cuda3std3__419piecewise_constructE:
	.zero		1
	.type		_ZN39_INTERNAL_f22cd5cd_4_k_cu_4e64979c_27644cuda3std3__45__cpo4cendE,@object
	.size		_ZN39_INTERNAL_f22cd5cd_4_k_cu_4e64979c_27644cuda3std3__45__cpo4cendE,(_ZN39_INTERNAL_f22cd5cd_4_k_cu_4e64979c_27644cuda3std6ranges3__45__cpo4swapE - _ZN39_INTERNAL_f22cd5cd_4_k_cu_4e64979c_27644cuda3std3__45__cpo4cendE)
_ZN39_INTERNAL_f22cd5cd_4_k_cu_4e64979c_27644cuda3std3__45__cpo4cendE:
	.zero		1
	.type		_ZN39_INTERNAL_f22cd5cd_4_k_cu_4e64979c_27644cuda3std6ranges3__45__cpo4swapE,@object
	.size		_ZN39_INTERNAL_f22cd5cd_4_k_cu_4e64979c_27644cuda3std6ranges3__45__cpo4swapE,(.L_8 - _ZN39_INTERNAL_f22cd5cd_4_k_cu_4e64979c_27644cuda3std6ranges3__45__cpo4swapE)
_ZN39_INTERNAL_f22cd5cd_4_k_cu_4e64979c_27644cuda3std6ranges3__45__cpo4swapE:
	.zero		1
.L_8:


//--------------------- .nv.constant0._ZN7cutlass13device_kernelINS_4gemm6kernel13GemmUniversalIN4cute5tupleIJiiiiEEENS1_10collective13CollectiveMmaINS1_34MainloopSm90TmaGmmaWarpSpecializedILi5ENS5_IJNS4_1CILi1EEESB_SB_EEENS1_35KernelTmaWarpSpecializedCooperativeEEENS5_IJNSA_ILi128EEENSA_ILi512EEENSA_ILi32EEEEEENS_6half_tENS5_IJlSB_lEEESJ_SK_NS4_8TiledMMAINS4_8MMA_AtomIJNS4_4SM904GMMA26MMA_64x256x16_F32F16F16_SSILNSO_5MajorE0ELSQ_0ELNSO_7ScaleInE1ELSR_1EEEEEENS4_6LayoutINS5_IJNSA_ILi2EEESB_SB_EEENS5_IJSB_NSA_ILi0EEESX_EEEEENS5_IJNS4_10UnderscoreES10_S10_EEEEENS4_13SM90_TMA_LOADENS4_14ComposedLayoutINS4_7SwizzleILi2ELi4ELi3EEENS4_18smem_ptr_flag_bitsILi16EEENSU_INS5_IJNSA_ILi8EEESH_EEENS5_IJSH_SB_EEEEEEEvNS4_8identityES13_S1D_vS1E_EENS_8epilogue10collective6detail29Sm90TmaWarpSpecializedAdapterINS1H_15DefaultEpilogueISJ_SK_SK_NS1G_6thread17LinearCombinationISJ_Li1EffLNS1L_9ScaleType4KindE0ELNS_15FloatRoundStyleE2ESJ_EENS1_15EpilogueDefaultEEEEEvvEEEEvNT_6ParamsE --------------------------
	.section	.nv.constant0._ZN7cutlass13device_kernelINS_4gemm6kernel13GemmUniversalIN4cute5tupleIJiiiiEEENS1_10collective13CollectiveMmaINS1_34MainloopSm90TmaGmmaWarpSpecializedILi5ENS5_IJNS4_1CILi1EEESB_SB_EEENS1_35KernelTmaWarpSpecializedCooperativeEEENS5_IJNSA_ILi128EEENSA_ILi512EEENSA_ILi32EEEEEENS_6half_tENS5_IJlSB_lEEESJ_SK_NS4_8TiledMMAINS4_8MMA_AtomIJNS4_4SM904GMMA26MMA_64x256x16_F32F16F16_SSILNSO_5MajorE0ELSQ_0ELNSO_7ScaleInE1ELSR_1EEEEEENS4_6LayoutINS5_IJNSA_ILi2EEESB_SB_EEENS5_IJSB_NSA_ILi0EEESX_EEEEENS5_IJNS4_10UnderscoreES10_S10_EEEEENS4_13SM90_TMA_LOADENS4_14ComposedLayoutINS4_7SwizzleILi2ELi4ELi3EEENS4_18smem_ptr_flag_bitsILi16EEENSU_INS5_IJNSA_ILi8EEESH_EEENS5_IJSH_SB_EEEEEEEvNS4_8identityES13_S1D_vS1E_EENS_8epilogue10collective6detail29Sm90TmaWarpSpecializedAdapterINS1H_15DefaultEpilogueISJ_SK_SK_NS1G_6thread17LinearCombinationISJ_Li1EffLNS1L_9ScaleType4KindE0ELNS_15FloatRoundStyleE2ESJ_EENS1_15EpilogueDefaultEEEEEvvEEEEvNT_6ParamsE,"a",@progbits
	.sectionflags	@""
	.align	4
.nv.constant0._ZN7cutlass13device_kernelINS_4gemm6kernel13GemmUniversalIN4cute5tupleIJiiiiEEENS1_10collective13CollectiveMmaINS1_34MainloopSm90TmaGmmaWarpSpecializedILi5ENS5_IJNS4_1CILi1EEESB_SB_EEENS1_35KernelTmaWarpSpecializedCooperativeEEENS5_IJNSA_ILi128EEENSA_ILi512EEENSA_ILi32EEEEEENS_6half_tENS5_IJlSB_lEEESJ_SK_NS4_8TiledMMAINS4_8MMA_AtomIJNS4_4SM904GMMA26MMA_64x256x16_F32F16F16_SSILNSO_5MajorE0ELSQ_0ELNSO_7ScaleInE1ELSR_1EEEEEENS4_6LayoutINS5_IJNSA_ILi2EEESB_SB_EEENS5_IJSB_NSA_ILi0EEESX_EEEEENS5_IJNS4_10UnderscoreES10_S10_EEEEENS4_13SM90_TMA_LOADENS4_14ComposedLayoutINS4_7SwizzleILi2ELi4ELi3EEENS4_18smem_ptr_flag_bitsILi16EEENSU_INS5_IJNSA_ILi8EEESH_EEENS5_IJSH_SB_EEEEEEEvNS4_8identityES13_S1D_vS1E_EENS_8epilogue10collective6detail29Sm90TmaWarpSpecializedAdapterINS1H_15DefaultEpilogueISJ_SK_SK_NS1G_6thread17LinearCombinationISJ_Li1EffLNS1L_9ScaleType4KindE0ELNS_15FloatRoundStyleE2ESJ_EENS1_15EpilogueDefaultEEEEEvvEEEEvNT_6ParamsE:
	.zero		1664


//--------------------- SYMBOLS --------------------------

	.type		.nv.reservedSmem.offset0,@object
	.size		.nv.reservedSmem.offset0,0x4
	.type		__assertfail,@function
